	.target	sm_90a

	.elftype	@"ET_EXEC"


//--------------------- .note.nv.tkinfo           --------------------------
	.section	.note.nv.tkinfo,"",@"SHT_NOTE"
	.sectionflags	@"SHF_NOTE_NV_TKINFO"
	.tkinfo
        /*0018*/ 	.word	0x00000002
        /*0030*/ 	.string	""
        /*0030*/ 	.string	"ptxas"
        /*0030*/ 	.string	"Cuda compilation tools, release 13.0, V13.0.88"
        /*0030*/ 	.string	"Build cuda_13.0.r13.0/compiler.36424714_0"
        /*0030*/ 	.string	"-arch sm_90a -m 64 "



//--------------------- .note.nv.cuinfo           --------------------------
	.section	.note.nv.cuinfo,"",@"SHT_NOTE"
	.sectionflags	@"SHF_NOTE_NV_CUINFO"
        /*0018*/ 	.short	0x0002
        /*001a*/ 	.short	0x005a
        /*001c*/ 	.short	0x0082
	.zero		2


//--------------------- .nv.info                  --------------------------
	.section	.nv.info,"",@"SHT_CUDA_INFO"
	.align	4


	//----- nvinfo : EIATTR_REGCOUNT
	.align		4
        /*0000*/ 	.byte	0x04, 0x2f
        /*0002*/ 	.short	(.L_12 - .L_11)
	.align		4
.L_11:
        /*0004*/ 	.word	index@(_ZN7cutlass13device_kernelINS_4gemm6kernel13GemmUniversalIN4cute5tupleIJiiiiEEENS1_10collective13CollectiveMmaINS1_37MainloopSm90TmaGmmaWarpSpecializedFP8ILi11ENS5_IJNS4_1CILi1EEESB_SB_EEENS1_35KernelTmaWarpSpecializedCooperativeEEENS5_IJNSA_ILi256EEENSA_ILi64EEESG_EEENS_12float_e5m2_tENS5_IJlSB_lEEENS_12float_e4m3_tESJ_NS4_8TiledMMAINS4_8MMA_AtomIJNS4_4SM904GMMA30MMA_64x64x32_F32E5M2E4M3_SS_TNILNSO_7ScaleInE1ELSQ_1EEEEEENS4_6LayoutINS5_IJNSA_ILi2EEESB_SB_EEENS5_IJSB_NSA_ILi0EEESW_EEEEENS5_IJNS4_10UnderscoreESZ_SZ_EEEEENS4_13SM90_TMA_LOADENS4_14ComposedLayoutINS4_7SwizzleILi2ELi4ELi3EEENS4_18smem_ptr_flag_bitsILi8EEENST_INS5_IJNSA_ILi8EEESG_EEENS5_IJSG_SB_EEEEEEEvNS4_8identityES12_S1C_vS1D_EENS_8epilogue10collective6detail29Sm90TmaWarpSpecializedAdapterINS1G_15DefaultEpilogueISI_SJ_SJ_NS1F_6thread17LinearCombinationISI_Li1EffLNS1K_9ScaleType4KindE0ELNS_15FloatRoundStyleE2ESI_EENS1_15EpilogueDefaultEEEEEvvEEEEvNT_6ParamsE)
        /*0008*/ 	.word	0x000000a8


	//----- nvinfo : EIATTR_FRAME_SIZE
	.align		4
.L_12:
        /*000c*/ 	.byte	0x04, 0x11
        /*000e*/ 	.short	(.L_14 - .L_13)
	.align		4
.L_13:
        /*0010*/ 	.word	index@(_ZN7cutlass13device_kernelINS_4gemm6kernel13GemmUniversalIN4cute5tupleIJiiiiEEENS1_10collective13CollectiveMmaINS1_37MainloopSm90TmaGmmaWarpSpecializedFP8ILi11ENS5_IJNS4_1CILi1EEESB_SB_EEENS1_35KernelTmaWarpSpecializedCooperativeEEENS5_IJNSA_ILi256EEENSA_ILi64EEESG_EEENS_12float_e5m2_tENS5_IJlSB_lEEENS_12float_e4m3_tESJ_NS4_8TiledMMAINS4_8MMA_AtomIJNS4_4SM904GMMA30MMA_64x64x32_F32E5M2E4M3_SS_TNILNSO_7ScaleInE1ELSQ_1EEEEEENS4_6LayoutINS5_IJNSA_ILi2EEESB_SB_EEENS5_IJSB_NSA_ILi0EEESW_EEEEENS5_IJNS4_10UnderscoreESZ_SZ_EEEEENS4_13SM90_TMA_LOADENS4_14ComposedLayoutINS4_7SwizzleILi2ELi4ELi3EEENS4_18smem_ptr_flag_bitsILi8EEENST_INS5_IJNSA_ILi8EEESG_EEENS5_IJSG_SB_EEEEEEEvNS4_8identityES12_S1C_vS1D_EENS_8epilogue10collective6detail29Sm90TmaWarpSpecializedAdapterINS1G_15DefaultEpilogueISI_SJ_SJ_NS1F_6thread17LinearCombinationISI_Li1EffLNS1K_9ScaleType4KindE0ELNS_15FloatRoundStyleE2ESI_EENS1_15EpilogueDefaultEEEEEvvEEEEvNT_6ParamsE)
        /*0014*/ 	.word	0x00000000


	//----- nvinfo : EIATTR_MIN_STACK_SIZE
	.align		4
.L_14:
        /*0018*/ 	.byte	0x04, 0x12
        /*001a*/ 	.short	(.L_16 - .L_15)
	.align		4
.L_15:
        /*001c*/ 	.word	index@(_ZN7cutlass13device_kernelINS_4gemm6kernel13GemmUniversalIN4cute5tupleIJiiiiEEENS1_10collective13CollectiveMmaINS1_37MainloopSm90TmaGmmaWarpSpecializedFP8ILi11ENS5_IJNS4_1CILi1EEESB_SB_EEENS1_35KernelTmaWarpSpecializedCooperativeEEENS5_IJNSA_ILi256EEENSA_ILi64EEESG_EEENS_12float_e5m2_tENS5_IJlSB_lEEENS_12float_e4m3_tESJ_NS4_8TiledMMAINS4_8MMA_AtomIJNS4_4SM904GMMA30MMA_64x64x32_F32E5M2E4M3_SS_TNILNSO_7ScaleInE1ELSQ_1EEEEEENS4_6LayoutINS5_IJNSA_ILi2EEESB_SB_EEENS5_IJSB_NSA_ILi0EEESW_EEEEENS5_IJNS4_10UnderscoreESZ_SZ_EEEEENS4_13SM90_TMA_LOADENS4_14ComposedLayoutINS4_7SwizzleILi2ELi4ELi3EEENS4_18smem_ptr_flag_bitsILi8EEENST_INS5_IJNSA_ILi8EEESG_EEENS5_IJSG_SB_EEEEEEEvNS4_8identityES12_S1C_vS1D_EENS_8epilogue10collective6detail29Sm90TmaWarpSpecializedAdapterINS1G_15DefaultEpilogueISI_SJ_SJ_NS1F_6thread17LinearCombinationISI_Li1EffLNS1K_9ScaleType4KindE0ELNS_15FloatRoundStyleE2ESI_EENS1_15EpilogueDefaultEEEEEvvEEEEvNT_6ParamsE)
        /*0020*/ 	.word	0x00000000
.L_16:


//--------------------- .nv.compat                --------------------------
	.section	.nv.compat,"",@"SHT_CUDA_COMPAT_INFO"
	.align	4
        /*0000*/ 	.byte	0x02, 0x09, 0x01, 0x00, 0x02, 0x02, 0x04, 0x00, 0x02, 0x05, 0x05, 0x00, 0x03, 0x07, 0x01, 0x01
        /*0010*/ 	.byte	0x02, 0x03, 0x01, 0x00, 0x02, 0x06, 0x01, 0x00, 0x04, 0x0b, 0x08, 0x00, 0x00, 0x00, 0x00, 0x00
        /*0020*/ 	.byte	0x00, 0x00, 0x00, 0x00


//--------------------- .nv.info._ZN7cutlass13device_kernelINS_4gemm6kernel13GemmUniversalIN4cute5tupleIJiiiiEEENS1_10collective13CollectiveMmaINS1_37MainloopSm90TmaGmmaWarpSpecializedFP8ILi11ENS5_IJNS4_1CILi1EEESB_SB_EEENS1_35KernelTmaWarpSpecializedCooperativeEEENS5_IJNSA_ILi256EEENSA_ILi64EEESG_EEENS_12float_e5m2_tENS5_IJlSB_lEEENS_12float_e4m3_tESJ_NS4_8TiledMMAINS4_8MMA_AtomIJNS4_4SM904GMMA30MMA_64x64x32_F32E5M2E4M3_SS_TNILNSO_7ScaleInE1ELSQ_1EEEEEENS4_6LayoutINS5_IJNSA_ILi2EEESB_SB_EEENS5_IJSB_NSA_ILi0EEESW_EEEEENS5_IJNS4_10UnderscoreESZ_SZ_EEEEENS4_13SM90_TMA_LOADENS4_14ComposedLayoutINS4_7SwizzleILi2ELi4ELi3EEENS4_18smem_ptr_flag_bitsILi8EEENST_INS5_IJNSA_ILi8EEESG_EEENS5_IJSG_SB_EEEEEEEvNS4_8identityES12_S1C_vS1D_EENS_8epilogue10collective6detail29Sm90TmaWarpSpecializedAdapterINS1G_15DefaultEpilogueISI_SJ_SJ_NS1F_6thread17LinearCombinationISI_Li1EffLNS1K_9ScaleType4KindE0ELNS_15FloatRoundStyleE2ESI_EENS1_15EpilogueDefaultEEEEEvvEEEEvNT_6ParamsE --------------------------
	.section	.nv.info._ZN7cutlass13device_kernelINS_4gemm6kernel13GemmUniversalIN4cute5tupleIJiiiiEEENS1_10collective13CollectiveMmaINS1_37MainloopSm90TmaGmmaWarpSpecializedFP8ILi11ENS5_IJNS4_1CILi1EEESB_SB_EEENS1_35KernelTmaWarpSpecializedCooperativeEEENS5_IJNSA_ILi256EEENSA_ILi64EEESG_EEENS_12float_e5m2_tENS5_IJlSB_lEEENS_12float_e4m3_tESJ_NS4_8TiledMMAINS4_8MMA_AtomIJNS4_4SM904GMMA30MMA_64x64x32_F32E5M2E4M3_SS_TNILNSO_7ScaleInE1ELSQ_1EEEEEENS4_6LayoutINS5_IJNSA_ILi2EEESB_SB_EEENS5_IJSB_NSA_ILi0EEESW_EEEEENS5_IJNS4_10UnderscoreESZ_SZ_EEEEENS4_13SM90_TMA_LOADENS4_14ComposedLayoutINS4_7SwizzleILi2ELi4ELi3EEENS4_18smem_ptr_flag_bitsILi8EEENST_INS5_IJNSA_ILi8EEESG_EEENS5_IJSG_SB_EEEEEEEvNS4_8identityES12_S1C_vS1D_EENS_8epilogue10collective6detail29Sm90TmaWarpSpecializedAdapterINS1G_15DefaultEpilogueISI_SJ_SJ_NS1F_6thread17LinearCombinationISI_Li1EffLNS1K_9ScaleType4KindE0ELNS_15FloatRoundStyleE2ESI_EENS1_15EpilogueDefaultEEEEEvvEEEEvNT_6ParamsE,"",@"SHT_CUDA_INFO"
	.sectionflags	@""
	.align	4


	//----- nvinfo : EIATTR_CUDA_API_VERSION
	.align		4
        /*0000*/ 	.byte	0x04, 0x37
        /*0002*/ 	.short	(.L_18 - .L_17)
.L_17:
        /*0004*/ 	.word	0x00000082


	//----- nvinfo : EIATTR_KPARAM_INFO
	.align		4
.L_18:
        /*0008*/ 	.byte	0x04, 0x17
        /*000a*/ 	.short	(.L_20 - .L_19)
.L_19:
        /*000c*/ 	.word	0x00000000
        /*0010*/ 	.short	0x0000
        /*0012*/ 	.short	0x0070
        /*0014*/ 	.byte	0x00, 0xf0, 0x01, 0x10


	//----- nvinfo : EIATTR_SPARSE_MMA_MASK
	.align		4
.L_20:
        /*0018*/ 	.byte	0x03, 0x50
        /*001a*/ 	.short	0x0000


	//----- nvinfo : EIATTR_MAXREG_COUNT
	.align		4
        /*001c*/ 	.byte	0x03, 0x1b
        /*001e*/ 	.short	0x00a8


	//----- nvinfo : EIATTR_NUM_BARRIERS
	.align		4
        /*0020*/ 	.byte	0x02, 0x4c
        /*0022*/ 	.byte	0x01
	.zero		1


	//----- nvinfo : EIATTR_MERCURY_ISA_VERSION
	.align		4
        /*0024*/ 	.byte	0x03, 0x5f
        /*0026*/ 	.short	0x0101


	//----- nvinfo : EIATTR_INT_WARP_WIDE_INSTR_OFFSETS
	.align		4
        /*0028*/ 	.byte	0x04, 0x31
        /*002a*/ 	.short	(.L_22 - .L_21)


	//   ....[0]....
.L_21:
        /*002c*/ 	.word	0x000004e0


	//   ....[1]....
        /*0030*/ 	.word	0x000004f0


	//   ....[2]....
        /*0034*/ 	.word	0x000005e0


	//----- nvinfo : EIATTR_COOP_GROUP_MASK_REGIDS
	.align		4
.L_22:
        /*0038*/ 	.byte	0x04, 0x29
        /*003a*/ 	.short	(.L_24 - .L_23)


	//   ....[0]....
.L_23:
        /*003c*/ 	.word	0xffffffff


	//   ....[1]....
        /*0040*/ 	.word	0xffffffff


	//   ....[2]....
        /*0044*/ 	.word	0xffffffff


	//   ....[3]....
        /*0048*/ 	.word	0xffffffff


	//   ....[4]....
        /*004c*/ 	.word	0xffffffff


	//----- nvinfo : EIATTR_COOP_GROUP_INSTR_OFFSETS
	.align		4
.L_24:
        /*0050*/ 	.byte	0x04, 0x28
        /*0052*/ 	.short	(.L_26 - .L_25)


	//   ....[0]....
.L_25:
        /*0054*/ 	.word	0x00000060


	//   ....[1]....
        /*0058*/ 	.word	0x00000070


	//   ....[2]....
        /*005c*/ 	.word	0x00000130


	//   ....[3]....
        /*0060*/ 	.word	0x000003d0


	//   ....[4]....
        /*0064*/ 	.word	0x000010d0


	//----- nvinfo : EIATTR_REG_RECONFIG
	.align		4
.L_26:
        /*0068*/ 	.byte	0x01, 0x54
	.zero		2


	//----- nvinfo : EIATTR_MBARRIER_INSTR_OFFSETS
	.align		4
        /*006c*/ 	.byte	0x04, 0x39
        /*006e*/ 	.short	(.L_28 - .L_27)


	//   ....[0]....
.L_27:
        /*0070*/ 	.word	0x00000250
        /*0074*/ 	.word	0x000000ff
        /*0078*/ 	.word	0x00000000
        /*007c*/ 	.short	0x0100
        /*007e*/ 	.byte	0x08
	.zero		1


	//   ....[1]....
        /*0080*/ 	.word	0x00000260
        /*0084*/ 	.word	0x000000ff
        /*0088*/ 	.word	0x00000058
        /*008c*/ 	.short	0x0100
        /*008e*/ 	.byte	0x08
	.zero		1


	//   ....[2]....
        /*0090*/ 	.word	0x00000270
        /*0094*/ 	.word	0x000000ff
        /*0098*/ 	.word	0x00000008
        /*009c*/ 	.short	0x0100
        /*009e*/ 	.byte	0x08
	.zero		1


	//   ....[3]....
        /*00a0*/ 	.word	0x00000280
        /*00a4*/ 	.word	0x000000ff
        /*00a8*/ 	.word	0x00000060
        /*00ac*/ 	.short	0x0100
        /*00ae*/ 	.byte	0x08
	.zero		1


	//   ....[4]....
        /*00b0*/ 	.word	0x00000290
        /*00b4*/ 	.word	0x000000ff
        /*00b8*/ 	.word	0x00000010
        /*00bc*/ 	.short	0x0100
        /*00be*/ 	.byte	0x08
	.zero		1


	//   ....[5]....
        /*00c0*/ 	.word	0x000002a0
        /*00c4*/ 	.word	0x000000ff
        /*00c8*/ 	.word	0x00000068
        /*00cc*/ 	.short	0x0100
        /*00ce*/ 	.byte	0x08
	.zero		1


	//   ....[6]....
        /*00d0*/ 	.word	0x000002b0
        /*00d4*/ 	.word	0x000000ff
        /*00d8*/ 	.word	0x00000018
        /*00dc*/ 	.short	0x0100
        /*00de*/ 	.byte	0x08
	.zero		1


	//   ....[7]....
        /*00e0*/ 	.word	0x000002c0
        /*00e4*/ 	.word	0x000000ff
        /*00e8*/ 	.word	0x00000070
        /*00ec*/ 	.short	0x0100
        /*00ee*/ 	.byte	0x08
	.zero		1


	//   ....[8]....
        /*00f0*/ 	.word	0x000002d0
        /*00f4*/ 	.word	0x000000ff
        /*00f8*/ 	.word	0x00000020
        /*00fc*/ 	.short	0x0100
        /*00fe*/ 	.byte	0x08
	.zero		1


	//   ....[9]....
        /*0100*/ 	.word	0x000002e0
        /*0104*/ 	.word	0x000000ff
        /*0108*/ 	.word	0x00000078
        /*010c*/ 	.short	0x0100
        /*010e*/ 	.byte	0x08
	.zero		1


	//   ....[10]....
        /*0110*/ 	.word	0x000002f0
        /*0114*/ 	.word	0x000000ff
        /*0118*/ 	.word	0x00000028
        /*011c*/ 	.short	0x0100
        /*011e*/ 	.byte	0x08
	.zero		1


	//   ....[11]....
        /*0120*/ 	.word	0x00000300
        /*0124*/ 	.word	0x000000ff
        /*0128*/ 	.word	0x00000080
        /*012c*/ 	.short	0x0100
        /*012e*/ 	.byte	0x08
	.zero		1


	//   ....[12]....
        /*0130*/ 	.word	0x00000310
        /*0134*/ 	.word	0x000000ff
        /*0138*/ 	.word	0x00000030
        /*013c*/ 	.short	0x0100
        /*013e*/ 	.byte	0x08
	.zero		1


	//   ....[13]....
        /*0140*/ 	.word	0x00000320
        /*0144*/ 	.word	0x000000ff
        /*0148*/ 	.word	0x00000088
        /*014c*/ 	.short	0x0100
        /*014e*/ 	.byte	0x08
	.zero		1


	//   ....[14]....
        /*0150*/ 	.word	0x00000330
        /*0154*/ 	.word	0x000000ff
        /*0158*/ 	.word	0x00000038
        /*015c*/ 	.short	0x0100
        /*015e*/ 	.byte	0x08
	.zero		1


	//   ....[15]....
        /*0160*/ 	.word	0x00000340
        /*0164*/ 	.word	0x000000ff
        /*0168*/ 	.word	0x00000090
        /*016c*/ 	.short	0x0100
        /*016e*/ 	.byte	0x08
	.zero		1


	//   ....[16]....
        /*0170*/ 	.word	0x00000350
        /*0174*/ 	.word	0x000000ff
        /*0178*/ 	.word	0x00000040
        /*017c*/ 	.short	0x0100
        /*017e*/ 	.byte	0x08
	.zero		1


	//   ....[17]....
        /*0180*/ 	.word	0x00000360
        /*0184*/ 	.word	0x000000ff
        /*0188*/ 	.word	0x00000098
        /*018c*/ 	.short	0x0100
        /*018e*/ 	.byte	0x08
	.zero		1


	//   ....[18]....
        /*0190*/ 	.word	0x00000370
        /*0194*/ 	.word	0x000000ff
        /*0198*/ 	.word	0x00000048
        /*019c*/ 	.short	0x0100
        /*019e*/ 	.byte	0x08
	.zero		1


	//   ....[19]....
        /*01a0*/ 	.word	0x00000380
        /*01a4*/ 	.word	0x000000ff
        /*01a8*/ 	.word	0x000000a0
        /*01ac*/ 	.short	0x0100
        /*01ae*/ 	.byte	0x08
	.zero		1


	//   ....[20]....
        /*01b0*/ 	.word	0x00000390
        /*01b4*/ 	.word	0x000000ff
        /*01b8*/ 	.word	0x00000050
        /*01bc*/ 	.short	0x0100
        /*01be*/ 	.byte	0x08
	.zero		1


	//   ....[21]....
        /*01c0*/ 	.word	0x000003a0
        /*01c4*/ 	.word	0x000000ff
        /*01c8*/ 	.word	0x000000a8
        /*01cc*/ 	.short	0x0100
        /*01ce*/ 	.byte	0x08
	.zero		1


	//   ....[22]....
        /*01d0*/ 	.word	0x00000630
        /*01d4*/ 	.word	0x000000ff
        /*01d8*/ 	.word	0x000000c0
        /*01dc*/ 	.short	0x0100
        /*01de*/ 	.byte	0x06
	.zero		1


	//   ....[23]....
        /*01e0*/ 	.word	0x00000690
        /*01e4*/ 	.word	0x000000ff
        /*01e8*/ 	.word	0x000000c8
        /*01ec*/ 	.short	0x0100
        /*01ee*/ 	.byte	0x06
	.zero		1


	//   ....[24]....
        /*01f0*/ 	.word	0x00001600
        /*01f4*/ 	.word	0x000000ff
        /*01f8*/ 	.word	0x00000000
        /*01fc*/ 	.short	0x010a
        /*01fe*/ 	.byte	0x06
	.zero		1


	//   ....[25]....
        /*0200*/ 	.word	0x00001640
        /*0204*/ 	.word	0x000000ff
        /*0208*/ 	.word	0x00000000
        /*020c*/ 	.short	0x010a
        /*020e*/ 	.byte	0x06
	.zero		1


	//   ....[26]....
        /*0210*/ 	.word	0x00002010
        /*0214*/ 	.word	0x000000ff
        /*0218*/ 	.word	0x00000000
        /*021c*/ 	.short	0x010a
        /*021e*/ 	.byte	0x0c
	.zero		1


	//   ....[27]....
        /*0220*/ 	.word	0x00002050
        /*0224*/ 	.word	0x000000ff
        /*0228*/ 	.word	0x00000000
        /*022c*/ 	.short	0x010a
        /*022e*/ 	.byte	0x0c
	.zero		1


	//   ....[28]....
        /*0230*/ 	.word	0x00002720
        /*0234*/ 	.word	0x000000ff
        /*0238*/ 	.word	0x00000000
        /*023c*/ 	.short	0x0101
        /*023e*/ 	.byte	0x08
	.zero		1


	//   ....[29]....
        /*0240*/ 	.word	0x00002d70
        /*0244*/ 	.word	0x000000ff
        /*0248*/ 	.word	0x00000000
        /*024c*/ 	.short	0x0101
        /*024e*/ 	.byte	0x08
	.zero		1


	//   ....[30]....
        /*0250*/ 	.word	0x00008880
        /*0254*/ 	.word	0x00000013
        /*0258*/ 	.word	0x00000058
        /*025c*/ 	.short	0x010a
        /*025e*/ 	.byte	0x3f
	.zero		1


	//   ....[31]....
        /*0260*/ 	.word	0x00008c20
        /*0264*/ 	.word	0x00000008
        /*0268*/ 	.word	0x000000c8
        /*026c*/ 	.short	0x0101
        /*026e*/ 	.byte	0x3f
	.zero		1


	//   ....[32]....
        /*0270*/ 	.word	0x00009330
        /*0274*/ 	.word	0x00000006
        /*0278*/ 	.word	0x00000000
        /*027c*/ 	.short	0x010a
        /*027e*/ 	.byte	0x3f
	.zero		1


	//   ....[33]....
        /*0280*/ 	.word	0x000093b0
        /*0284*/ 	.word	0x00000007
        /*0288*/ 	.word	0x00000000
        /*028c*/ 	.short	0x010a
        /*028e*/ 	.byte	0x3f
	.zero		1


	//   ....[34]....
        /*0290*/ 	.word	0x00009440
        /*0294*/ 	.word	0x00000006
        /*0298*/ 	.word	0x00000000
        /*029c*/ 	.short	0x010a
        /*029e*/ 	.byte	0x3f
	.zero		1


	//   ....[35]....
        /*02a0*/ 	.word	0x000094d0
        /*02a4*/ 	.word	0x00000009
        /*02a8*/ 	.word	0x00000000
        /*02ac*/ 	.short	0x010a
        /*02ae*/ 	.byte	0x3f
	.zero		1


	//   ....[36]....
        /*02b0*/ 	.word	0x00009560
        /*02b4*/ 	.word	0x00000006
        /*02b8*/ 	.word	0x00000000
        /*02bc*/ 	.short	0x010a
        /*02be*/ 	.byte	0x3f
	.zero		1


	//   ....[37]....
        /*02c0*/ 	.word	0x000095f0
        /*02c4*/ 	.word	0x00000009
        /*02c8*/ 	.word	0x00000000
        /*02cc*/ 	.short	0x010a
        /*02ce*/ 	.byte	0x3f
	.zero		1


	//   ....[38]....
        /*02d0*/ 	.word	0x00009680
        /*02d4*/ 	.word	0x00000006
        /*02d8*/ 	.word	0x00000000
        /*02dc*/ 	.short	0x010a
        /*02de*/ 	.byte	0x3f
	.zero		1


	//   ....[39]....
        /*02e0*/ 	.word	0x00009710
        /*02e4*/ 	.word	0x00000009
        /*02e8*/ 	.word	0x00000000
        /*02ec*/ 	.short	0x010a
        /*02ee*/ 	.byte	0x3f
	.zero		1


	//   ....[40]....
        /*02f0*/ 	.word	0x000097a0
        /*02f4*/ 	.word	0x0000000a
        /*02f8*/ 	.word	0x00000000
        /*02fc*/ 	.short	0x010a
        /*02fe*/ 	.byte	0x3f
	.zero		1


	//   ....[41]....
        /*0300*/ 	.word	0x00009830
        /*0304*/ 	.word	0x0000000b
        /*0308*/ 	.word	0x00000000
        /*030c*/ 	.short	0x010a
        /*030e*/ 	.byte	0x3f
	.zero		1


	//   ....[42]....
        /*0310*/ 	.word	0x000098c0
        /*0314*/ 	.word	0x00000003
        /*0318*/ 	.word	0x00000000
        /*031c*/ 	.short	0x010a
        /*031e*/ 	.byte	0x3f
	.zero		1


	//   ....[43]....
        /*0320*/ 	.word	0x00009930
        /*0324*/ 	.word	0x0000000b
        /*0328*/ 	.word	0x00000000
        /*032c*/ 	.short	0x010a
        /*032e*/ 	.byte	0x3f
	.zero		1


	//   ....[44]....
        /*0330*/ 	.word	0x00009990
        /*0334*/ 	.word	0x0000000c
        /*0338*/ 	.word	0x00000000
        /*033c*/ 	.short	0x010a
        /*033e*/ 	.byte	0x3f
	.zero		1


	//   ....[45]....
        /*0340*/ 	.word	0x00009a60
        /*0344*/ 	.word	0x00000013
        /*0348*/ 	.word	0x00000058
        /*034c*/ 	.short	0x010a
        /*034e*/ 	.byte	0x3f
	.zero		1


	//   ....[46]....
        /*0350*/ 	.word	0x00009b40
        /*0354*/ 	.word	0x00000006
        /*0358*/ 	.word	0x00000000
        /*035c*/ 	.short	0x010a
        /*035e*/ 	.byte	0x3f
	.zero		1


	//   ....[47]....
        /*0360*/ 	.word	0x00009b90
        /*0364*/ 	.word	0x00000007
        /*0368*/ 	.word	0x00000000
        /*036c*/ 	.short	0x010a
        /*036e*/ 	.byte	0x3f
	.zero		1


	//   ....[48]....
        /*0370*/ 	.word	0x00009be0
        /*0374*/ 	.word	0x00000006
        /*0378*/ 	.word	0x00000000
        /*037c*/ 	.short	0x010a
        /*037e*/ 	.byte	0x3f
	.zero		1


	//   ....[49]....
        /*0380*/ 	.word	0x00009c30
        /*0384*/ 	.word	0x00000009
        /*0388*/ 	.word	0x00000000
        /*038c*/ 	.short	0x010a
        /*038e*/ 	.byte	0x3f
	.zero		1


	//   ....[50]....
        /*0390*/ 	.word	0x00009c80
        /*0394*/ 	.word	0x00000006
        /*0398*/ 	.word	0x00000000
        /*039c*/ 	.short	0x010a
        /*039e*/ 	.byte	0x3f
	.zero		1


	//   ....[51]....
        /*03a0*/ 	.word	0x00009cd0
        /*03a4*/ 	.word	0x00000009
        /*03a8*/ 	.word	0x00000000
        /*03ac*/ 	.short	0x010a
        /*03ae*/ 	.byte	0x3f
	.zero		1


	//   ....[52]....
        /*03b0*/ 	.word	0x00009d20
        /*03b4*/ 	.word	0x00000006
        /*03b8*/ 	.word	0x00000000
        /*03bc*/ 	.short	0x010a
        /*03be*/ 	.byte	0x3f
	.zero		1


	//   ....[53]....
        /*03c0*/ 	.word	0x00009d70
        /*03c4*/ 	.word	0x00000009
        /*03c8*/ 	.word	0x00000000
        /*03cc*/ 	.short	0x010a
        /*03ce*/ 	.byte	0x3f
	.zero		1


	//   ....[54]....
        /*03d0*/ 	.word	0x00009dc0
        /*03d4*/ 	.word	0x0000000a
        /*03d8*/ 	.word	0x00000000
        /*03dc*/ 	.short	0x010a
        /*03de*/ 	.byte	0x3f
	.zero		1


	//   ....[55]....
        /*03e0*/ 	.word	0x00009e10
        /*03e4*/ 	.word	0x0000000b
        /*03e8*/ 	.word	0x00000000
        /*03ec*/ 	.short	0x010a
        /*03ee*/ 	.byte	0x3f
	.zero		1


	//----- nvinfo : EIATTR_NUM_MBARRIERS
	.align		4
.L_28:
        /*03f0*/ 	.byte	0x03, 0x38
        /*03f2*/ 	.short	0x0018


	//----- nvinfo : EIATTR_EXIT_INSTR_OFFSETS
	.align		4
        /*03f4*/ 	.byte	0x04, 0x1c
        /*03f6*/ 	.short	(.L_30 - .L_29)


	//   ....[0]....
.L_29:
        /*03f8*/ 	.word	0x000006e0


	//   ....[1]....
        /*03fc*/ 	.word	0x00000fa0


	//   ....[2]....
        /*0400*/ 	.word	0x00007ef0


	//   ....[3]....
        /*0404*/ 	.word	0x00008520


	//   ....[4]....
        /*0408*/ 	.word	0x00009910


	//----- nvinfo : EIATTR_MAX_THREADS
	.align		4
.L_30:
        /*040c*/ 	.byte	0x04, 0x05
        /*040e*/ 	.short	(.L_32 - .L_31)
.L_31:
        /*0410*/ 	.word	0x00000180
        /*0414*/ 	.word	0x00000001
        /*0418*/ 	.word	0x00000001


	//----- nvinfo : EIATTR_CRS_STACK_SIZE
	.align		4
.L_32:
        /*041c*/ 	.byte	0x04, 0x1e
        /*041e*/ 	.short	(.L_34 - .L_33)
.L_33:
        /*0420*/ 	.word	0x00000000


	//----- nvinfo : EIATTR_CBANK_PARAM_SIZE
	.align		4
.L_34:
        /*0424*/ 	.byte	0x03, 0x19
        /*0426*/ 	.short	0x0470


	//----- nvinfo : EIATTR_PARAM_CBANK
	.align		4
        /*0428*/ 	.byte	0x04, 0x0a
        /*042a*/ 	.short	(.L_36 - .L_35)
	.align		4
.L_35:
        /*042c*/ 	.word	index@(.nv.constant0._ZN7cutlass13device_kernelINS_4gemm6kernel13GemmUniversalIN4cute5tupleIJiiiiEEENS1_10collective13CollectiveMmaINS1_37MainloopSm90TmaGmmaWarpSpecializedFP8ILi11ENS5_IJNS4_1CILi1EEESB_SB_EEENS1_35KernelTmaWarpSpecializedCooperativeEEENS5_IJNSA_ILi256EEENSA_ILi64EEESG_EEENS_12float_e5m2_tENS5_IJlSB_lEEENS_12float_e4m3_tESJ_NS4_8TiledMMAINS4_8MMA_AtomIJNS4_4SM904GMMA30MMA_64x64x32_F32E5M2E4M3_SS_TNILNSO_7ScaleInE1ELSQ_1EEEEEENS4_6LayoutINS5_IJNSA_ILi2EEESB_SB_EEENS5_IJSB_NSA_ILi0EEESW_EEEEENS5_IJNS4_10UnderscoreESZ_SZ_EEEEENS4_13SM90_TMA_LOADENS4_14ComposedLayoutINS4_7SwizzleILi2ELi4ELi3EEENS4_18smem_ptr_flag_bitsILi8EEENST_INS5_IJNSA_ILi8EEESG_EEENS5_IJSG_SB_EEEEEEEvNS4_8identityES12_S1C_vS1D_EENS_8epilogue10collective6detail29Sm90TmaWarpSpecializedAdapterINS1G_15DefaultEpilogueISI_SJ_SJ_NS1F_6thread17LinearCombinationISI_Li1EffLNS1K_9ScaleType4KindE0ELNS_15FloatRoundStyleE2ESI_EENS1_15EpilogueDefaultEEEEEvvEEEEvNT_6ParamsE)
        /*0430*/ 	.short	0x0210
        /*0432*/ 	.short	0x0470


	//----- nvinfo : EIATTR_SW_WAR
	.align		4
.L_36:
        /*0434*/ 	.byte	0x04, 0x36
        /*0436*/ 	.short	(.L_38 - .L_37)
.L_37:
        /*0438*/ 	.word	0x00000008
.L_38:


//--------------------- .nv.callgraph             --------------------------
	.section	.nv.callgraph,"",@"SHT_CUDA_CALLGRAPH"
	.align	4
	.sectionentsize	8
	.align		4
        /*0000*/ 	.word	0x00000000
	.align		4
        /*0004*/ 	.word	0xffffffff
	.align		4
        /*0008*/ 	.word	0x00000000
	.align		4
        /*000c*/ 	.word	0xfffffffe
	.align		4
        /*0010*/ 	.word	0x00000000
	.align		4
        /*0014*/ 	.word	0xfffffffd
	.align		4
        /*0018*/ 	.word	0x00000000
	.align		4
        /*001c*/ 	.word	0xfffffffc


//--------------------- .nv.constant4             --------------------------
	.section	.nv.constant4,"a",@progbits
	.align	8
	.align		8
.nv.constant4:
        /*0000*/ 	.dword	_ZN40_INTERNAL_21ca8a08_4_k_cu_fe241023_282354cuda3std3__45__cpo5beginE
	.align		8
        /*0008*/ 	.dword	_ZN40_INTERNAL_21ca8a08_4_k_cu_fe241023_282354cuda3std3__45__cpo3endE
	.align		8
        /*0010*/ 	.dword	_ZN40_INTERNAL_21ca8a08_4_k_cu_fe241023_282354cuda3std3__45__cpo6cbeginE
	.align		8
        /*0018*/ 	.dword	_ZN40_INTERNAL_21ca8a08_4_k_cu_fe241023_282354cuda3std3__45__cpo4cendE
	.align		8
        /*0020*/ 	.dword	_ZN40_INTERNAL_21ca8a08_4_k_cu_fe241023_282354cuda3std3__442_GLOBAL__N__21ca8a08_4_k_cu_fe241023_282356ignoreE
	.align		8
        /*0028*/ 	.dword	_ZN40_INTERNAL_21ca8a08_4_k_cu_fe241023_282354cuda3std3__419piecewise_constructE
	.align		8
        /*0030*/ 	.dword	_ZN40_INTERNAL_21ca8a08_4_k_cu_fe241023_282354cuda3std3__48in_placeE
	.align		8
        /*0038*/ 	.dword	_ZN40_INTERNAL_21ca8a08_4_k_cu_fe241023_282354cuda3std6ranges3__45__cpo4swapE
	.align		8
        /*0040*/ 	.dword	_ZN40_INTERNAL_21ca8a08_4_k_cu_fe241023_282354cuda3std6ranges3__45__cpo9iter_moveE
	.align		8
        /*0048*/ 	.dword	_ZN40_INTERNAL_21ca8a08_4_k_cu_fe241023_282354cute7productE
	.align		8
        /*0050*/ 	.dword	_ZN40_INTERNAL_21ca8a08_4_k_cu_fe241023_282354cute1_E


//--------------------- .text._ZN7cutlass13device_kernelINS_4gemm6kernel13GemmUniversalIN4cute5tupleIJiiiiEEENS1_10collective13CollectiveMmaINS1_37MainloopSm90TmaGmmaWarpSpecializedFP8ILi11ENS5_IJNS4_1CILi1EEESB_SB_EEENS1_35KernelTmaWarpSpecializedCooperativeEEENS5_IJNSA_ILi256EEENSA_ILi64EEESG_EEENS_12float_e5m2_tENS5_IJlSB_lEEENS_12float_e4m3_tESJ_NS4_8TiledMMAINS4_8MMA_AtomIJNS4_4SM904GMMA30MMA_64x64x32_F32E5M2E4M3_SS_TNILNSO_7ScaleInE1ELSQ_1EEEEEENS4_6LayoutINS5_IJNSA_ILi2EEESB_SB_EEENS5_IJSB_NSA_ILi0EEESW_EEEEENS5_IJNS4_10UnderscoreESZ_SZ_EEEEENS4_13SM90_TMA_LOADENS4_14ComposedLayoutINS4_7SwizzleILi2ELi4ELi3EEENS4_18smem_ptr_flag_bitsILi8EEENST_INS5_IJNSA_ILi8EEESG_EEENS5_IJSG_SB_EEEEEEEvNS4_8identityES12_S1C_vS1D_EENS_8epilogue10collective6detail29Sm90TmaWarpSpecializedAdapterINS1G_15DefaultEpilogueISI_SJ_SJ_NS1F_6thread17LinearCombinationISI_Li1EffLNS1K_9ScaleType4KindE0ELNS_15FloatRoundStyleE2ESI_EENS1_15EpilogueDefaultEEEEEvvEEEEvNT_6ParamsE --------------------------
	.section	.text._ZN7cutlass13device_kernelINS_4gemm6kernel13GemmUniversalIN4cute5tupleIJiiiiEEENS1_10collective13CollectiveMmaINS1_37MainloopSm90TmaGmmaWarpSpecializedFP8ILi11ENS5_IJNS4_1CILi1EEESB_SB_EEENS1_35KernelTmaWarpSpecializedCooperativeEEENS5_IJNSA_ILi256EEENSA_ILi64EEESG_EEENS_12float_e5m2_tENS5_IJlSB_lEEENS_12float_e4m3_tESJ_NS4_8TiledMMAINS4_8MMA_AtomIJNS4_4SM904GMMA30MMA_64x64x32_F32E5M2E4M3_SS_TNILNSO_7ScaleInE1ELSQ_1EEEEEENS4_6LayoutINS5_IJNSA_ILi2EEESB_SB_EEENS5_IJSB_NSA_ILi0EEESW_EEEEENS5_IJNS4_10UnderscoreESZ_SZ_EEEEENS4_13SM90_TMA_LOADENS4_14ComposedLayoutINS4_7SwizzleILi2ELi4ELi3EEENS4_18smem_ptr_flag_bitsILi8EEENST_INS5_IJNSA_ILi8EEESG_EEENS5_IJSG_SB_EEEEEEEvNS4_8identityES12_S1C_vS1D_EENS_8epilogue10collective6detail29Sm90TmaWarpSpecializedAdapterINS1G_15DefaultEpilogueISI_SJ_SJ_NS1F_6thread17LinearCombinationISI_Li1EffLNS1K_9ScaleType4KindE0ELNS_15FloatRoundStyleE2ESI_EENS1_15EpilogueDefaultEEEEEvvEEEEvNT_6ParamsE,"ax",@progbits
	.align	128
.text._ZN7cutlass13device_kernelINS_4gemm6kernel13GemmUniversalIN4cute5tupleIJiiiiEEENS1_10collective13CollectiveMmaINS1_37MainloopSm90TmaGmmaWarpSpecializedFP8ILi11ENS5_IJNS4_1CILi1EEESB_SB_EEENS1_35KernelTmaWarpSpecializedCooperativeEEENS5_IJNSA_ILi256EEENSA_ILi64EEESG_EEENS_12float_e5m2_tENS5_IJlSB_lEEENS_12float_e4m3_tESJ_NS4_8TiledMMAINS4_8MMA_AtomIJNS4_4SM904GMMA30MMA_64x64x32_F32E5M2E4M3_SS_TNILNSO_7ScaleInE1ELSQ_1EEEEEENS4_6LayoutINS5_IJNSA_ILi2EEESB_SB_EEENS5_IJSB_NSA_ILi0EEESW_EEEEENS5_IJNS4_10UnderscoreESZ_SZ_EEEEENS4_13SM90_TMA_LOADENS4_14ComposedLayoutINS4_7SwizzleILi2ELi4ELi3EEENS4_18smem_ptr_flag_bitsILi8EEENST_INS5_IJNSA_ILi8EEESG_EEENS5_IJSG_SB_EEEEEEEvNS4_8identityES12_S1C_vS1D_EENS_8epilogue10collective6detail29Sm90TmaWarpSpecializedAdapterINS1G_15DefaultEpilogueISI_SJ_SJ_NS1F_6thread17LinearCombinationISI_Li1EffLNS1K_9ScaleType4KindE0ELNS_15FloatRoundStyleE2ESI_EENS1_15EpilogueDefaultEEEEEvvEEEEvNT_6ParamsE:
        .type           _ZN7cutlass13device_kernelINS_4gemm6kernel13GemmUniversalIN4cute5tupleIJiiiiEEENS1_10collective13CollectiveMmaINS1_37MainloopSm90TmaGmmaWarpSpecializedFP8ILi11ENS5_IJNS4_1CILi1EEESB_SB_EEENS1_35KernelTmaWarpSpecializedCooperativeEEENS5_IJNSA_ILi256EEENSA_ILi64EEESG_EEENS_12float_e5m2_tENS5_IJlSB_lEEENS_12float_e4m3_tESJ_NS4_8TiledMMAINS4_8MMA_AtomIJNS4_4SM904GMMA30MMA_64x64x32_F32E5M2E4M3_SS_TNILNSO_7ScaleInE1ELSQ_1EEEEEENS4_6LayoutINS5_IJNSA_ILi2EEESB_SB_EEENS5_IJSB_NSA_ILi0EEESW_EEEEENS5_IJNS4_10UnderscoreESZ_SZ_EEEEENS4_13SM90_TMA_LOADENS4_14ComposedLayoutINS4_7SwizzleILi2ELi4ELi3EEENS4_18smem_ptr_flag_bitsILi8EEENST_INS5_IJNSA_ILi8EEESG_EEENS5_IJSG_SB_EEEEEEEvNS4_8identityES12_S1C_vS1D_EENS_8epilogue10collective6detail29Sm90TmaWarpSpecializedAdapterINS1G_15DefaultEpilogueISI_SJ_SJ_NS1F_6thread17LinearCombinationISI_Li1EffLNS1K_9ScaleType4KindE0ELNS_15FloatRoundStyleE2ESI_EENS1_15EpilogueDefaultEEEEEvvEEEEvNT_6ParamsE,@function
        .size           _ZN7cutlass13device_kernelINS_4gemm6kernel13GemmUniversalIN4cute5tupleIJiiiiEEENS1_10collective13CollectiveMmaINS1_37MainloopSm90TmaGmmaWarpSpecializedFP8ILi11ENS5_IJNS4_1CILi1EEESB_SB_EEENS1_35KernelTmaWarpSpecializedCooperativeEEENS5_IJNSA_ILi256EEENSA_ILi64EEESG_EEENS_12float_e5m2_tENS5_IJlSB_lEEENS_12float_e4m3_tESJ_NS4_8TiledMMAINS4_8MMA_AtomIJNS4_4SM904GMMA30MMA_64x64x32_F32E5M2E4M3_SS_TNILNSO_7ScaleInE1ELSQ_1EEEEEENS4_6LayoutINS5_IJNSA_ILi2EEESB_SB_EEENS5_IJSB_NSA_ILi0EEESW_EEEEENS5_IJNS4_10UnderscoreESZ_SZ_EEEEENS4_13SM90_TMA_LOADENS4_14ComposedLayoutINS4_7SwizzleILi2ELi4ELi3EEENS4_18smem_ptr_flag_bitsILi8EEENST_INS5_IJNSA_ILi8EEESG_EEENS5_IJSG_SB_EEEEEEEvNS4_8identityES12_S1C_vS1D_EENS_8epilogue10collective6detail29Sm90TmaWarpSpecializedAdapterINS1G_15DefaultEpilogueISI_SJ_SJ_NS1F_6thread17LinearCombinationISI_Li1EffLNS1K_9ScaleType4KindE0ELNS_15FloatRoundStyleE2ESI_EENS1_15EpilogueDefaultEEEEEvvEEEEvNT_6ParamsE,(.L_x_216 - _ZN7cutlass13device_kernelINS_4gemm6kernel13GemmUniversalIN4cute5tupleIJiiiiEEENS1_10collective13CollectiveMmaINS1_37MainloopSm90TmaGmmaWarpSpecializedFP8ILi11ENS5_IJNS4_1CILi1EEESB_SB_EEENS1_35KernelTmaWarpSpecializedCooperativeEEENS5_IJNSA_ILi256EEENSA_ILi64EEESG_EEENS_12float_e5m2_tENS5_IJlSB_lEEENS_12float_e4m3_tESJ_NS4_8TiledMMAINS4_8MMA_AtomIJNS4_4SM904GMMA30MMA_64x64x32_F32E5M2E4M3_SS_TNILNSO_7ScaleInE1ELSQ_1EEEEEENS4_6LayoutINS5_IJNSA_ILi2EEESB_SB_EEENS5_IJSB_NSA_ILi0EEESW_EEEEENS5_IJNS4_10UnderscoreESZ_SZ_EEEEENS4_13SM90_TMA_LOADENS4_14ComposedLayoutINS4_7SwizzleILi2ELi4ELi3EEENS4_18smem_ptr_flag_bitsILi8EEENST_INS5_IJNSA_ILi8EEESG_EEENS5_IJSG_SB_EEEEEEEvNS4_8identityES12_S1C_vS1D_EENS_8epilogue10collective6detail29Sm90TmaWarpSpecializedAdapterINS1G_15DefaultEpilogueISI_SJ_SJ_NS1F_6thread17LinearCombinationISI_Li1EffLNS1K_9ScaleType4KindE0ELNS_15FloatRoundStyleE2ESI_EENS1_15EpilogueDefaultEEEEEvvEEEEvNT_6ParamsE)
        .other          _ZN7cutlass13device_kernelINS_4gemm6kernel13GemmUniversalIN4cute5tupleIJiiiiEEENS1_10collective13CollectiveMmaINS1_37MainloopSm90TmaGmmaWarpSpecializedFP8ILi11ENS5_IJNS4_1CILi1EEESB_SB_EEENS1_35KernelTmaWarpSpecializedCooperativeEEENS5_IJNSA_ILi256EEENSA_ILi64EEESG_EEENS_12float_e5m2_tENS5_IJlSB_lEEENS_12float_e4m3_tESJ_NS4_8TiledMMAINS4_8MMA_AtomIJNS4_4SM904GMMA30MMA_64x64x32_F32E5M2E4M3_SS_TNILNSO_7ScaleInE1ELSQ_1EEEEEENS4_6LayoutINS5_IJNSA_ILi2EEESB_SB_EEENS5_IJSB_NSA_ILi0EEESW_EEEEENS5_IJNS4_10UnderscoreESZ_SZ_EEEEENS4_13SM90_TMA_LOADENS4_14ComposedLayoutINS4_7SwizzleILi2ELi4ELi3EEENS4_18smem_ptr_flag_bitsILi8EEENST_INS5_IJNSA_ILi8EEESG_EEENS5_IJSG_SB_EEEEEEEvNS4_8identityES12_S1C_vS1D_EENS_8epilogue10collective6detail29Sm90TmaWarpSpecializedAdapterINS1G_15DefaultEpilogueISI_SJ_SJ_NS1F_6thread17LinearCombinationISI_Li1EffLNS1K_9ScaleType4KindE0ELNS_15FloatRoundStyleE2ESI_EENS1_15EpilogueDefaultEEEEEvvEEEEvNT_6ParamsE,@"STO_CUDA_ENTRY STV_DEFAULT"
_ZN7cutlass13device_kernelINS_4gemm6kernel13GemmUniversalIN4cute5tupleIJiiiiEEENS1_10collective13CollectiveMmaINS1_37MainloopSm90TmaGmmaWarpSpecializedFP8ILi11ENS5_IJNS4_1CILi1EEESB_SB_EEENS1_35KernelTmaWarpSpecializedCooperativeEEENS5_IJNSA_ILi256EEENSA_ILi64EEESG_EEENS_12float_e5m2_tENS5_IJlSB_lEEENS_12float_e4m3_tESJ_NS4_8TiledMMAINS4_8MMA_AtomIJNS4_4SM904GMMA30MMA_64x64x32_F32E5M2E4M3_SS_TNILNSO_7ScaleInE1ELSQ_1EEEEEENS4_6LayoutINS5_IJNSA_ILi2EEESB_SB_EEENS5_IJSB_NSA_ILi0EEESW_EEEEENS5_IJNS4_10UnderscoreESZ_SZ_EEEEENS4_13SM90_TMA_LOADENS4_14ComposedLayoutINS4_7SwizzleILi2ELi4ELi3EEENS4_18smem_ptr_flag_bitsILi8EEENST_INS5_IJNSA_ILi8EEESG_EEENS5_IJSG_SB_EEEEEEEvNS4_8identityES12_S1C_vS1D_EENS_8epilogue10collective6detail29Sm90TmaWarpSpecializedAdapterINS1G_15DefaultEpilogueISI_SJ_SJ_NS1F_6thread17LinearCombinationISI_Li1EffLNS1K_9ScaleType4KindE0ELNS_15FloatRoundStyleE2ESI_EENS1_15EpilogueDefaultEEEEEvvEEEEvNT_6ParamsE:
[----:B------:R-:W-:Y:S01]  /*0000*/  LDC R1, c[0x0][0x28] ;  /* 0x00000a00ff017b82 */ /* 0x000fe20000000800 */
[----:B------:R-:W0:Y:S01]  /*0010*/  S2R R0, SR_TID.X ;  /* 0x0000000000007919 */ /* 0x000e220000002100 */
[----:B------:R-:W-:Y:S01]  /*0020*/  ELECT P0, URZ, PT ;  /* 0x00000000003f782f */ /* 0x000fe20003800000 */
[----:B------:R-:W-:Y:S01]  /*0030*/  BSSY B0, `(.L_x_0) ;  /* 0x000000f000007945 */ /* 0x000fe20003800000 */
[--C-:B0-----:R-:W-:Y:S02]  /*0040*/  SHF.R.U32.HI R2, RZ, 0x5, R0.reuse ;  /* 0x00000005ff027819 */ /* 0x101fe40000011600 */
[----:B------:R-:W-:-:S03]  /*0050*/  SHF.R.U32.HI R3, RZ, 0x7, R0 ;  /* 0x00000007ff037819 */ /* 0x000fc60000011600 */
[----:B------:R-:W0:Y:S04]  /*0060*/  SHFL.IDX PT, R5, R2, RZ, 0x1f ;  /* 0x00001fff02057589 */ /* 0x000e2800000e0000 */
[----:B------:R1:W2:Y:S01]  /*0070*/  SHFL.IDX PT, R6, R3, RZ, 0x1f ;  /* 0x00001fff03067589 */ /* 0x0002a200000e0000 */
[----:B0-----:R-:W-:-:S13]  /*0080*/  ISETP.NE.OR P0, PT, R5, RZ, !P0 ;  /* 0x000000ff0500720c */ /* 0x001fda0004705670 */
[----:B-12---:R-:W-:Y:S05]  /*0090*/  @P0 BRA `(.L_x_1) ;  /* 0x0000000000200947 */ /* 0x006fea0003800000 */
[----:B------:R-:W-:Y:S02]  /*00a0*/  ULDC.64 UR4, c[0x0][0x198] ;  /* 0x0000660000047ab9 */ /* 0x000fe40000000a00 */
[----:B------:R-:W-:Y:S02]  /*00b0*/  UIADD3 UR6, UP0, UR4, 0xf0, URZ ;  /* 0x000000f004067890 */ /* 0x000fe4000ff1e03f */
[----:B------:R-:W-:Y:S02]  /*00c0*/  UIADD3 UR4, UP1, UR4, 0x1f0, URZ ;  /* 0x000001f004047890 */ /* 0x000fe4000ff3e03f */
[----:B------:R-:W-:Y:S02]  /*00d0*/  UIADD3.X UR7, URZ, UR5, URZ, UP0, !UPT ;  /* 0x000000053f077290 */ /* 0x000fe400087fe43f */
[----:B------:R-:W-:-:S07]  /*00e0*/  UIADD3.X UR5, URZ, UR5, URZ, UP1, !UPT ;  /* 0x000000053f057290 */ /* 0x000fce0008ffe43f */
[----:B------:R0:W-:Y:S02]  /*00f0*/  UTMACCTL.PF [UR6] ;  /* 0x00000000060079b9 */ /* 0x0001e40008040000 */
[----:B------:R0:W-:Y:S02]  /*0100*/  UTMACCTL.PF [UR4] ;  /* 0x00000000040079b9 */ /* 0x0001e40008040000 */
[----:B0-----:R-:W-:Y:S01]  /*0110*/  NOP ;  /* 0x0000000000007918 */ /* 0x001fe20000000000 */
.L_x_1:
[----:B------:R-:W-:Y:S05]  /*0120*/  BSYNC B0 ;  /* 0x0000000000007941 */ /* 0x000fea0003800000 */
.L_x_0:
[----:B------:R-:W0:Y:S02]  /*0130*/  SHFL.IDX PT, R3, R2, RZ, 0x1f ;  /* 0x00001fff02037589 */ /* 0x000e2400000e0000 */
[----:B0-----:R-:W-:-:S13]  /*0140*/  ISETP.NE.AND P0, PT, R3, RZ, PT ;  /* 0x000000ff0300720c */ /* 0x001fda0003f05270 */
[----:B------:R-:W-:Y:S05]  /*0150*/  @P0 BRA `(.L_x_2) ;  /* 0x00000000009c0947 */ /* 0x000fea0003800000 */
[----:B------:R-:W-:Y:S01]  /*0160*/  ELECT P0, URZ, PT ;  /* 0x00000000003f782f */ /* 0x000fe20003800000 */
[----:B------:R-:W-:-:S12]  /*0170*/  BSSY B0, `(.L_x_2) ;  /* 0x0000025000007945 */ /* 0x000fd80003800000 */
[----:B------:R-:W-:Y:S05]  /*0180*/  @!P0 BRA `(.L_x_3) ;  /* 0x00000000008c8947 */ /* 0x000fea0003800000 */
[----:B------:R-:W0:Y:S01]  /*0190*/  S2UR UR8, SR_CgaCtaId ;  /* 0x00000000000879c3 */ /* 0x000e220000008800 */
[----:B------:R-:W-:Y:S01]  /*01a0*/  UMOV UR4, 0x400 ;  /* 0x0000040000047882 */ /* 0x000fe20000000000 */
[----:B------:R-:W-:Y:S01]  /*01b0*/  UMOV UR5, 0x1 ;  /* 0x0000000100057882 */ /* 0x000fe20000000000 */
[----:B------:R-:W-:Y:S02]  /*01c0*/  UMOV UR6, 0x100 ;  /* 0x0000010000067882 */ /* 0x000fe40000000000 */
[----:B------:R-:W-:-:S04]  /*01d0*/  UIADD3 UR6, -UR6, 0x100000, URZ ;  /* 0x0010000006067890 */ /* 0x000fc8000fffe13f */
[----:B------:R-:W-:Y:S02]  /*01e0*/  USHF.L.U32 UR7, UR6, 0xb, URZ ;  /* 0x0000000b06077899 */ /* 0x000fe4000800063f */
[----:B------:R-:W-:Y:S02]  /*01f0*/  USHF.L.U32 UR6, UR6, 0x1, URZ ;  /* 0x0000000106067899 */ /* 0x000fe4000800063f */
[----:B0-----:R-:W-:Y:S02]  /*0200*/  ULEA UR8, UR8, UR4, 0x18 ;  /* 0x0000000408087291 */ /* 0x001fe4000f8ec03f */
[----:B------:R-:W-:-:S04]  /*0210*/  UIADD3 UR4, -UR5, 0x100000, URZ ;  /* 0x0010000005047890 */ /* 0x000fc8000fffe13f */
[----:B------:R-:W-:Y:S02]  /*0220*/  USHF.L.U32 UR5, UR4, 0xb, URZ ;  /* 0x0000000b04057899 */ /* 0x000fe4000800063f */
[----:B------:R-:W-:Y:S01]  /*0230*/  USHF.L.U32 UR4, UR4, 0x1, URZ ;  /* 0x0000000104047899 */ /* 0x000fe2000800063f */
[----:B------:R-:W0:Y:S11]  /*0240*/  FENCE.VIEW.ASYNC.S ;  /* 0x00000000000073c6 */ /* 0x000e360000000000 */
[----:B0-----:R0:W1:Y:S01]  /*0250*/  SYNCS.EXCH.64 URZ, [UR8], UR4 ;  /* 0x00000004083f75b2 */ /* 0x0010620008000100 */
[----:B------:R0:W2:Y:S01]  /*0260*/  SYNCS.EXCH.64 URZ, [UR8+0x58], UR6 ;  /* 0x00005806083f75b2 */ /* 0x0000a20008000100 */
[----:B------:R0:W3:Y:S01]  /*0270*/  SYNCS.EXCH.64 URZ, [UR8+0x8], UR4 ;  /* 0x00000804083f75b2 */ /* 0x0000e20008000100 */
[----:B------:R0:W4:Y:S01]  /*0280*/  SYNCS.EXCH.64 URZ, [UR8+0x60], UR6 ;  /* 0x00006006083f75b2 */ /* 0x0001220008000100 */
[----:B------:R0:W0:Y:S01]  /*0290*/  SYNCS.EXCH.64 URZ, [UR8+0x10], UR4 ;  /* 0x00001004083f75b2 */ /* 0x0000220008000100 */
        /* <DEDUP_REMOVED lines=17> */
[----:B------:R-:W-:Y:S01]  /*03b0*/  NOP ;  /* 0x0000000000007918 */ /* 0x000fe20000000000 */
.L_x_3:
[----:B0-----:R-:W-:Y:S05]  /*03c0*/  BSYNC B0 ;  /* 0x0000000000007941 */ /* 0x001fea0003800000 */
.L_x_2:
[----:B------:R-:W0:Y:S01]  /*03d0*/  SHFL.IDX PT, R2, R2, RZ, 0x1f ;  /* 0x00001fff02027589 */ /* 0x000e2200000e0000 */
[----:B------:R-:W5:Y:S01]  /*03e0*/  LDC R3, c[0x0][0x65c] ;  /* 0x00019700ff037b82 */ /* 0x000f620000000800 */
[----:B------:R-:W-:Y:S02]  /*03f0*/  ELECT P0, URZ, PT ;  /* 0x00000000003f782f */ /* 0x000fe40003800000 */
[----:B------:R-:W-:Y:S01]  /*0400*/  SHF.R.S32.HI R4, RZ, 0x1f, R5 ;  /* 0x0000001fff047819 */ /* 0x000fe20000011405 */
[----:B------:R-:W1:Y:S01]  /*0410*/  S2R R10, SR_CTAID.Y ;  /* 0x00000000000a7919 */ /* 0x000e620000002600 */
[----:B------:R-:W-:Y:S01]  /*0420*/  UMOV UR4, 0x20 ;  /* 0x0000002000047882 */ /* 0x000fe20000000000 */
[C---:B------:R-:W-:Y:S01]  /*0430*/  ISETP.NE.AND P2, PT, R6.reuse, RZ, PT ;  /* 0x000000ff0600720c */ /* 0x040fe20003f45270 */
[----:B------:R-:W-:Y:S01]  /*0440*/  VIADD R11, R6, 0xffffffff ;  /* 0xffffffff060b7836 */ /* 0x000fe20000000000 */
[----:B------:R-:W2:Y:S01]  /*0450*/  S2R R8, SR_CTAID.X ;  /* 0x0000000000087919 */ /* 0x000ea20000002500 */
[----:B------:R-:W-:Y:S01]  /*0460*/  LEA.HI R4, R4, R5, RZ, 0x2 ;  /* 0x0000000504047211 */ /* 0x000fe200078f10ff */
[----:B------:R-:W-:Y:S01]  /*0470*/  NOP ;  /* 0x0000000000007918 */ /* 0x000fe20000000000 */
[----:B------:R-:W-:Y:S01]  /*0480*/  NOP ;  /* 0x0000000000007918 */ /* 0x000fe20000000000 */
[----:B------:R-:W-:-:S02]  /*0490*/  ISETP.GE.U32.AND P1, PT, R11, 0x2, PT ;  /* 0x000000020b00780c */ /* 0x000fc40003f26070 */
[----:B------:R-:W-:-:S05]  /*04a0*/  LOP3.LUT R4, R4, 0xfffffffc, RZ, 0xc0, !PT ;  /* 0xfffffffc04047812 */ /* 0x000fca00078ec0ff */
[----:B------:R-:W-:Y:S01]  /*04b0*/  IMAD.IADD R5, R5, 0x1, -R4 ;  /* 0x0000000105057824 */ /* 0x000fe200078e0a04 */
[----:B0-----:R-:W-:Y:S02]  /*04c0*/  ISETP.NE.OR P0, PT, R2, RZ, !P0 ;  /* 0x000000ff0200720c */ /* 0x001fe40004705670 */
[----:B-----5:R-:W-:-:S11]  /*04d0*/  ISETP.NE.AND P3, PT, R3, 0x1, PT ;  /* 0x000000010300780c */ /* 0x020fd60003f65270 */
[----:B------:R-:W-:Y:S01]  /*04e0*/  VOTEU.ALL UP0, P0 ;  /* 0x00000000003f7886 */ /* 0x000fe20000000000 */
[----:B------:R-:W-:Y:S01]  /*04f0*/  VOTEU.ALL UP1, P0 ;  /* 0x00000000003f7886 */ /* 0x000fe20000020000 */
[----:B------:R-:W2:Y:S01]  /*0500*/  @P3 LDC R9, c[0x0][0x10] ;  /* 0x00000400ff093b82 */ /* 0x000ea20000000800 */
[----:B-1----:R-:W-:Y:S02]  /*0510*/  @P3 IMAD.MOV.U32 R2, RZ, RZ, R10 ;  /* 0x000000ffff023224 */ /* 0x002fe400078e000a */
[----:B------:R-:W-:Y:S01]  /*0520*/  @!UP0 UMOV UR6, 0x400 ;  /* 0x0000040000068882 */ /* 0x000fe20000000000 */
[----:B------:R-:W-:-:S04]  /*0530*/  @!UP0 UIADD3 UR4, -UR4, 0x100000, URZ ;  /* 0x0010000004048890 */ /* 0x000fc8000fffe13f */
[----:B------:R-:W-:Y:S02]  /*0540*/  @!UP0 USHF.L.U32 UR5, UR4, 0xb, URZ ;  /* 0x0000000b04058899 */ /* 0x000fe4000800063f */
[----:B------:R-:W-:Y:S01]  /*0550*/  @!UP0 USHF.L.U32 UR4, UR4, 0x1, URZ ;  /* 0x0000000104048899 */ /* 0x000fe2000800063f */
[----:B------:R-:W-:Y:S02]  /*0560*/  @P3 IMAD.MOV.U32 R3, RZ, RZ, RZ ;  /* 0x000000ffff033224 */ /* 0x000fe400078e00ff */
[----:B------:R-:W-:Y:S01]  /*0570*/  @P3 IMAD.MOV.U32 R13, RZ, RZ, RZ ;  /* 0x000000ffff0d3224 */ /* 0x000fe200078e00ff */
[----:B------:R-:W0:Y:S08]  /*0580*/  @!UP0 S2UR UR7, SR_CgaCtaId ;  /* 0x00000000000789c3 */ /* 0x000e300000008800 */
[----:B------:R-:W1:Y:S01]  /*0590*/  @!P3 LDC R7, c[0x0][0xc] ;  /* 0x00000300ff07bb82 */ /* 0x000e620000000800 */
[----:B--2---:R-:W-:-:S04]  /*05a0*/  @P3 IMAD.WIDE.U32 R2, R8, R9, R2 ;  /* 0x0000000908023225 */ /* 0x004fc800078e0002 */
[----:B------:R-:W-:Y:S02]  /*05b0*/  IMAD.MOV.U32 R9, RZ, RZ, RZ ;  /* 0x000000ffff097224 */ /* 0x000fe400078e00ff */
[----:B------:R-:W-:Y:S01]  /*05c0*/  @P3 IMAD.IADD R3, R3, 0x1, R13 ;  /* 0x0000000103033824 */ /* 0x000fe200078e020d */
[----:B0-----:R-:W-:Y:S01]  /*05d0*/  @!UP0 ULEA UR6, UR7, UR6, 0x18 ;  /* 0x0000000607068291 */ /* 0x001fe2000f8ec03f */
[----:B------:R-:W-:Y:S01]  /*05e0*/  VOTEU.ALL UP0, P0 ;  /* 0x00000000003f7886 */ /* 0x000fe20000000000 */
[----:B------:R-:W-:-:S04]  /*05f0*/  ISETP.NE.AND P0, PT, R5, 0x3, PT ;  /* 0x000000030500780c */ /* 0x000fc80003f05270 */
[----:B------:R-:W-:-:S04]  /*0600*/  ISETP.EQ.OR P0, PT, R5, RZ, !P0 ;  /* 0x000000ff0500720c */ /* 0x000fc80004702670 */
[----:B------:R-:W-:Y:S01]  /*0610*/  ISETP.EQ.AND P0, PT, R6, RZ, P0 ;  /* 0x000000ff0600720c */ /* 0x000fe20000702270 */
[----:B------:R-:W0:Y:S02]  /*0620*/  FENCE.VIEW.ASYNC.S ;  /* 0x00000000000073c6 */ /* 0x000e240000000000 */
[----:B0-----:R0:W3:Y:S01]  /*0630*/  @!UP0 SYNCS.EXCH.64 URZ, [UR6+0xc0], UR4 ;  /* 0x0000c004063f85b2 */ /* 0x0010e20008000100 */
[----:B-1----:R-:W-:Y:S01]  /*0640*/  @!P3 IMAD.WIDE.U32 R6, R7, R10, R8 ;  /* 0x0000000a0706b225 */ /* 0x002fe200078e0008 */
[----:B------:R-:W-:-:S03]  /*0650*/  SEL R4, RZ, 0x1, !P0 ;  /* 0x00000001ff047807 */ /* 0x000fc60004000000 */
[----:B------:R-:W-:Y:S02]  /*0660*/  @!P3 IMAD.MOV.U32 R2, RZ, RZ, R6 ;  /* 0x000000ffff02b224 */ /* 0x000fe400078e0006 */
[----:B------:R-:W-:Y:S01]  /*0670*/  @!P3 IMAD.MOV.U32 R3, RZ, RZ, R7 ;  /* 0x000000ffff03b224 */ /* 0x000fe200078e0007 */
[----:B------:R-:W-:Y:S01]  /*0680*/  SEL R4, R4, 0x2, P1 ;  /* 0x0000000204047807 */ /* 0x000fe20000800000 */
[----:B------:R0:W3:Y:S01]  /*0690*/  @!UP1 SYNCS.EXCH.64 URZ, [UR6+0xc8], UR4 ;  /* 0x0000c804063f95b2 */ /* 0x0000e20008000100 */
[----:B------:R-:W-:Y:S01]  /*06a0*/  NOP ;  /* 0x0000000000007918 */ /* 0x000fe20000000000 */
[----:B---34-:R-:W-:Y:S06]  /*06b0*/  BAR.SYNC.DEFER_BLOCKING 0x0 ;  /* 0x0000000000007b1d */ /* 0x018fec0000010000 */
[----:B------:R-:W-:Y:S05]  /*06c0*/  @!P2 BRA `(.L_x_4) ;  /* 0x00000078000ca947 */ /* 0x000fea0003800000 */
[----:B------:R-:W-:-:S13]  /*06d0*/  ISETP.GT.U32.AND P0, PT, R11, 0x1, PT ;  /* 0x000000010b00780c */ /* 0x000fda0003f04070 */
[----:B0-----:R-:W-:Y:S05]  /*06e0*/  @P0 EXIT ;  /* 0x000000000000094d */ /* 0x001fea0003800000 */
[----:B------:R-:W-:Y:S01]  /*06f0*/  ULDC.64 UR4, c[0x0][0x650] ;  /* 0x0001940000047ab9 */ /* 0x000fe20000000a00 */
[----:B------:R-:W-:Y:S01]  /*0700*/  PRMT R12, RZ, 0x7610, R12 ;  /* 0x00007610ff0c7816 */ /* 0x000fe2000000000c */
[----:B------:R-:W-:Y:S01]  /*0710*/  IMAD.MOV.U32 R6, RZ, RZ, -0x1 ;  /* 0xffffffffff067424 */ /* 0x000fe200078e00ff */
[----:B------:R-:W-:Y:S01]  /*0720*/  ISETP.GE.U32.AND P0, PT, R2, UR4, PT ;  /* 0x0000000402007c0c */ /* 0x000fe2000bf06070 */
[----:B------:R-:W-:Y:S02]  /*0730*/  IMAD.MOV.U32 R7, RZ, RZ, -0x1 ;  /* 0xffffffffff077424 */ /* 0x000fe400078e00ff */
[----:B------:R-:W-:Y:S01]  /*0740*/  IMAD.MOV.U32 R5, RZ, RZ, -0x1 ;  /* 0xffffffffff057424 */ /* 0x000fe200078e00ff */
[----:B------:R-:W-:-:S13]  /*0750*/  ISETP.GE.U32.AND.EX P0, PT, R3, UR5, PT, P0 ;  /* 0x0000000503007c0c */ /* 0x000fda000bf06100 */
[----:B------:R-:W-:Y:S05]  /*0760*/  @P0 BRA `(.L_x_5) ;  /* 0x00000004005c0947 */ /* 0x000fea0003800000 */
[----:B------:R-:W0:Y:S01]  /*0770*/  LDC.64 R16, c[0x0][0x628] ;  /* 0x00018a00ff107b82 */ /* 0x000e220000000a00 */
[----:B------:R-:W-:Y:S02]  /*0780*/  IMAD.MOV.U32 R6, RZ, RZ, R2 ;  /* 0x000000ffff067224 */ /* 0x000fe400078e0002 */
[----:B------:R-:W-:-:S05]  /*0790*/  IMAD.MOV.U32 R7, RZ, RZ, R3 ;  /* 0x000000ffff077224 */ /* 0x000fca00078e0003 */
[----:B------:R-:W1:Y:S08]  /*07a0*/  LDC R18, c[0x0][0x630] ;  /* 0x00018c00ff127b82 */ /* 0x000e700000000800 */
[----:B------:R-:W2:Y:S01]  /*07b0*/  LDC.64 R20, c[0x0][0x620] ;  /* 0x00018800ff147b82 */ /* 0x000ea20000000a00 */
[----:B0-----:R-:W-:-:S04]  /*07c0*/  ISETP.NE.U32.AND P0, PT, R16, RZ, PT ;  /* 0x000000ff1000720c */ /* 0x001fc80003f05070 */
[----:B------:R-:W-:-:S13]  /*07d0*/  ISETP.NE.AND.EX P0, PT, R17, RZ, PT, P0 ;  /* 0x000000ff1100720c */ /* 0x000fda0003f05300 */
[----:B-12---:R-:W-:Y:S05]  /*07e0*/  @!P0 BRA `(.L_x_6) ;  /* 0x0000000000288947 */ /* 0x006fea0003800000 */
[----:B------:R-:W0:Y:S02]  /*07f0*/  LDC R5, c[0x0][0x634] ;  /* 0x00018d00ff057b82 */ /* 0x000e240000000800 */
[----:B0-----:R-:W-:-:S05]  /*0800*/  IADD3 R5, P0, R2, R5, RZ ;  /* 0x0000000502057210 */ /* 0x001fca0007f1e0ff */
[----:B------:R-:W-:-:S04]  /*0810*/  IMAD.X R11, RZ, RZ, R3, P0 ;  /* 0x000000ffff0b7224 */ /* 0x000fc800000e0603 */
[----:B------:R-:W-:-:S04]  /*0820*/  IMAD.WIDE.U32 R6, R11, R16, RZ ;  /* 0x000000100b067225 */ /* 0x000fc800078e00ff */
[----:B------:R-:W-:-:S04]  /*0830*/  IMAD.WIDE.U32 R12, P0, R5, R17, R6 ;  /* 0x00000011050c7225 */ /* 0x000fc80007800006 */
[----:B------:R-:W-:-:S04]  /*0840*/  IMAD.WIDE.U32 R6, R5, R16, RZ ;  /* 0x0000001005067225 */ /* 0x000fc800078e00ff */
[----:B------:R-:W-:Y:S01]  /*0850*/  IMAD.X R15, RZ, RZ, RZ, P0 ;  /* 0x000000ffff0f7224 */ /* 0x000fe200000e06ff */
[----:B------:R-:W-:Y:S01]  /*0860*/  IADD3 RZ, P0, R7, R12, RZ ;  /* 0x0000000c07ff7210 */ /* 0x000fe20007f1e0ff */
[----:B------:R-:W-:-:S04]  /*0870*/  IMAD.MOV.U32 R14, RZ, RZ, R13 ;  /* 0x000000ffff0e7224 */ /* 0x000fc800078e000d */
[----:B------:R-:W-:-:S08]  /*0880*/  IMAD.WIDE.U32.X R6, R11, R17, R14, P0 ;  /* 0x000000110b067225 */ /* 0x000fd000000e040e */
.L_x_6:
[--C-:B------:R-:W-:Y:S01]  /*0890*/  SHF.R.U64 R26, R6, R18, R7.reuse ;  /* 0x00000012061a7219 */ /* 0x100fe20000001207 */
[----:B------:R-:W0:Y:S01]  /*08a0*/  LDC.64 R22, c[0x0][0x640] ;  /* 0x00019000ff167b82 */ /* 0x000e220000000a00 */
[----:B------:R-:W-:Y:S01]  /*08b0*/  I2FP.F32.U32 R5, R8 ;  /* 0x0000000800057245 */ /* 0x000fe20000201000 */
[----:B------:R-:W-:Y:S01]  /*08c0*/  ULDC UR4, c[0x0][0x150] ;  /* 0x0000540000047ab9 */ /* 0x000fe20000000800 */
[----:B------:R-:W-:Y:S02]  /*08d0*/  SHF.R.U32.HI R6, RZ, R18, R7 ;  /* 0x00000012ff067219 */ /* 0x000fe40000011607 */
[----:B------:R-:W-:Y:S01]  /*08e0*/  IADD3 R11, P0, RZ, -R26, RZ ;  /* 0x8000001aff0b7210 */ /* 0x000fe20007f1e0ff */
[----:B------:R-:W-:Y:S01]  /*08f0*/  FMUL R5, R5, UR4 ;  /* 0x0000000405057c20 */ /* 0x000fe20008400000 */
[----:B------:R-:W-:Y:S01]  /*0900*/  ULDC UR4, c[0x0][0x154] ;  /* 0x0000550000047ab9 */ /* 0x000fe20000000800 */
[----:B------:R-:W1:Y:S02]  /*0910*/  LDC R14, c[0x0][0x618] ;  /* 0x00018600ff0e7b82 */ /* 0x000e640000000800 */
[----:B------:R-:W-:-:S02]  /*0920*/  IMAD.X R13, RZ, RZ, ~R6, P0 ;  /* 0x000000ffff0d7224 */ /* 0x000fc400000e0e06 */
[----:B------:R-:W2:Y:S01]  /*0930*/  F2I.U32.TRUNC.NTZ R5, R5 ;  /* 0x0000000500057305 */ /* 0x000ea2000020f000 */
[----:B------:R-:W-:-:S03]  /*0940*/  IMAD.WIDE.U32 R6, R11, R20, R2 ;  /* 0x000000140b067225 */ /* 0x000fc600078e0002 */
[----:B------:R-:W3:Y:S01]  /*0950*/  LDC R9, c[0x0][0x144] ;  /* 0x00005100ff097b82 */ /* 0x000ee20000000800 */
[----:B------:R-:W-:-:S04]  /*0960*/  IMAD R12, R13, R20, RZ ;  /* 0x000000140d0c7224 */ /* 0x000fc800078e02ff */
[----:B------:R-:W-:Y:S02]  /*0970*/  IMAD R11, R11, R21, R12 ;  /* 0x000000150b0b7224 */ /* 0x000fe400078e020c */
[----:B------:R-:W-:Y:S01]  /*0980*/  IMAD.MOV.U32 R12, RZ, RZ, 0x1 ;  /* 0x00000001ff0c7424 */ /* 0x000fe200078e00ff */
[----:B------:R-:W4:Y:S01]  /*0990*/  LDC R18, c[0x0][0x608] ;  /* 0x00018200ff127b82 */ /* 0x000f220000000800 */
[----:B------:R-:W-:Y:S01]  /*09a0*/  IMAD.IADD R11, R7, 0x1, R11 ;  /* 0x00000001070b7824 */ /* 0x000fe200078e020b */
[----:B0-----:R-:W-:Y:S01]  /*09b0*/  ISETP.NE.U32.AND P0, PT, R22, RZ, PT ;  /* 0x000000ff1600720c */ /* 0x001fe20003f05070 */
[----:B--2---:R-:W-:-:S03]  /*09c0*/  IMAD.MOV R7, RZ, RZ, -R5 ;  /* 0x000000ffff077224 */ /* 0x004fc600078e0a05 */
[----:B------:R-:W-:Y:S02]  /*09d0*/  ISETP.NE.AND.EX P0, PT, R23, RZ, PT, P0 ;  /* 0x000000ff1700720c */ /* 0x000fe40003f05300 */
[----:B------:R-:W0:Y:S01]  /*09e0*/  LDC R13, c[0x0][0x658] ;  /* 0x00019600ff0d7b82 */ /* 0x000e220000000800 */
[--C-:B-1----:R-:W-:Y:S02]  /*09f0*/  SHF.R.U64 R16, R6, R14, R11.reuse ;  /* 0x0000000e06107219 */ /* 0x102fe4000000120b */
[----:B------:R-:W-:Y:S02]  /*0a00*/  I2FP.F32.U32 R6, R10 ;  /* 0x0000000a00067245 */ /* 0x000fe40000201000 */
[----:B------:R-:W-:-:S03]  /*0a10*/  SHF.R.U32.HI R11, RZ, R14, R11 ;  /* 0x0000000eff0b7219 */ /* 0x000fc6000001160b */
[----:B------:R-:W1:Y:S01]  /*0a20*/  LDC R17, c[0x0][0x148] ;  /* 0x00005200ff117b82 */ /* 0x000e620000000800 */
[----:B---3--:R-:W-:Y:S02]  /*0a30*/  IMAD R5, R9, R7, R8 ;  /* 0x0000000709057224 */ /* 0x008fe400078e0208 */
[----:B------:R-:W-:Y:S01]  /*0a40*/  FMUL R7, R6, UR4 ;  /* 0x0000000406077c20 */ /* 0x000fe20008400000 */
[----:B------:R-:W-:-:S03]  /*0a50*/  IMAD.MOV.U32 R6, RZ, RZ, -0x1 ;  /* 0xffffffffff067424 */ /* 0x000fc600078e00ff */
[----:B------:R2:W3:Y:S01]  /*0a60*/  F2I.U32.TRUNC.NTZ R15, R7 ;  /* 0x00000007000f7305 */ /* 0x0004e2000020f000 */
[----:B------:R-:W1:Y:S01]  /*0a70*/  LDC R21, c[0x0][0x600] ;  /* 0x00018000ff157b82 */ /* 0x000e620000000800 */
[-CC-:B----4-:R-:W-:Y:S02]  /*0a80*/  SHF.R.U64 R27, R16, R18.reuse, R11.reuse ;  /* 0x00000012101b7219 */ /* 0x190fe4000000120b */
[----:B------:R-:W-:-:S05]  /*0a90*/  SHF.R.U32.HI R8, RZ, R18, R11 ;  /* 0x00000012ff087219 */ /* 0x000fca000001160b */
[----:B------:R-:W4:Y:S01]  /*0aa0*/  LDC R20, c[0x0][0x648] ;  /* 0x00019200ff147b82 */ /* 0x000f220000000800 */
[-CC-:B0-----:R-:W-:Y:S02]  /*0ab0*/  SHF.R.U64 R18, R27, R13.reuse, R8.reuse ;  /* 0x0000000d1b127219 */ /* 0x181fe40000001208 */
[-C--:B------:R-:W-:Y:S02]  /*0ac0*/  SHF.L.U32 R6, R6, R13.reuse, RZ ;  /* 0x0000000d06067219 */ /* 0x080fe400000006ff */
[-C--:B------:R-:W-:Y:S02]  /*0ad0*/  SHF.R.U32.HI R8, RZ, R13.reuse, R8 ;  /* 0x0000000dff087219 */ /* 0x080fe40000011608 */
[----:B------:R-:W-:Y:S01]  /*0ae0*/  LOP3.LUT R14, RZ, R6, RZ, 0x33, !PT ;  /* 0x00000006ff0e7212 */ /* 0x000fe200078e33ff */
[----:B------:R-:W0:Y:S01]  /*0af0*/  LDC R25, c[0x0][0x638] ;  /* 0x00018e00ff197b82 */ /* 0x000e220000000800 */
[----:B------:R-:W-:Y:S01]  /*0b00*/  SHF.L.U32 R11, R12, R13, RZ ;  /* 0x0000000d0c0b7219 */ /* 0x000fe200000006ff */
[----:B------:R-:W-:-:S02]  /*0b10*/  IMAD.MOV.U32 R6, RZ, RZ, R18 ;  /* 0x000000ffff067224 */ /* 0x000fc400078e0012 */
[----:B--2---:R-:W-:-:S04]  /*0b20*/  IMAD.MOV.U32 R7, RZ, RZ, R8 ;  /* 0x000000ffff077224 */ /* 0x004fc800078e0008 */
[----:B------:R-:W2:Y:S01]  /*0b30*/  LDC R24, c[0x0][0x610] ;  /* 0x00018400ff187b82 */ /* 0x000ea20000000800 */
[----:B---3--:R-:W-:Y:S05]  /*0b40*/  @!P0 BRA `(.L_x_7) ;  /* 0x0000000000288947 */ /* 0x008fea0003800000 */
[----:B------:R-:W3:Y:S02]  /*0b50*/  LDC R13, c[0x0][0x64c] ;  /* 0x00019300ff0d7b82 */ /* 0x000ee40000000800 */
[----:B---3--:R-:W-:-:S05]  /*0b60*/  IADD3 R13, P0, R18, R13, RZ ;  /* 0x0000000d120d7210 */ /* 0x008fca0007f1e0ff */
        /* <DEDUP_REMOVED lines=8> */
.L_x_7:
[----:B----4-:R-:W-:Y:S01]  /*0bf0*/  SHF.R.U64 R6, R6, R20, R7 ;  /* 0x0000001406067219 */ /* 0x010fe20000001207 */
[----:B-1----:R-:W-:Y:S01]  /*0c00*/  VIADD R7, R21, 0xffffffff ;  /* 0xffffffff15077836 */ /* 0x002fe20000000000 */
[----:B------:R-:W-:Y:S01]  /*0c10*/  LOP3.LUT R14, R27, R14, RZ, 0xc0, !PT ;  /* 0x0000000e1b0e7212 */ /* 0x000fe200078ec0ff */
[----:B------:R-:W-:Y:S02]  /*0c20*/  IMAD.MOV R15, RZ, RZ, -R15 ;  /* 0x000000ffff0f7224 */ /* 0x000fe400078e0a0f */
[----:B------:R-:W-:Y:S01]  /*0c30*/  IMAD.MOV R8, RZ, RZ, -R6 ;  /* 0x000000ffff087224 */ /* 0x000fe200078e0a06 */
[----:B------:R-:W-:Y:S01]  /*0c40*/  LOP3.LUT R7, R16, R7, RZ, 0xc0, !PT ;  /* 0x0000000710077212 */ /* 0x000fe200078ec0ff */
[----:B------:R-:W-:Y:S02]  /*0c50*/  IMAD R14, R11, R6, R14 ;  /* 0x000000060b0e7224 */ /* 0x000fe400078e020e */
[----:B------:R-:W-:Y:S02]  /*0c60*/  @P3 IMAD R5, R17, R15, R10 ;  /* 0x0000000f11053224 */ /* 0x000fe400078e020a */
[----:B0-----:R-:W-:-:S02]  /*0c70*/  IMAD R6, R8, R25, R18 ;  /* 0x0000001908067224 */ /* 0x001fc400078e0212 */
[----:B--2---:R-:W-:Y:S02]  /*0c80*/  IMAD R5, R14, R24, R5 ;  /* 0x000000180e057224 */ /* 0x004fe400078e0205 */
[----:B------:R-:W-:Y:S02]  /*0c90*/  IMAD R6, R6, R21, R7 ;  /* 0x0000001506067224 */ /* 0x000fe400078e0207 */
[----:B------:R-:W-:-:S03]  /*0ca0*/  IMAD.MOV.U32 R12, RZ, RZ, 0x1 ;  /* 0x00000001ff0c7424 */ /* 0x000fc600078e00ff */
[----:B------:R-:W-:Y:S02]  /*0cb0*/  SEL R7, R6, R5, !P3 ;  /* 0x0000000506077207 */ /* 0x000fe40005800000 */
[----:B------:R-:W-:Y:S01]  /*0cc0*/  SEL R6, R5, R6, !P3 ;  /* 0x0000000605067207 */ /* 0x000fe20005800000 */
[----:B------:R-:W-:-:S07]  /*0cd0*/  IMAD.MOV.U32 R5, RZ, RZ, R26 ;  /* 0x000000ffff057224 */ /* 0x000fce00078e001a */
.L_x_5:
[----:B------:R-:W-:-:S08]  /*0ce0*/  NOP ;  /* 0x0000000000007918 */ /* 0x000fd00000000000 */
[----:B------:R-:W0:Y:S02]  /*0cf0*/  USETMAXREG.TRY_ALLOC.CTAPOOL UP0, 0xe8 ;  /* 0x000000e8000079c8 */ /* 0x000e240008000600 */
[----:B0-----:R-:W-:-:S13]  /*0d00*/  PLOP3.LUT P0, PT, PT, PT, UP0, 0x80, 0x0 ;  /* 0x000000000000781c */ /* 0x001fda0003f0f008 */
[----:B------:R-:W-:Y:S05]  /*0d10*/  @!P0 BRA `(.L_x_5) ;  /* 0xfffffffc00f08947 */ /* 0x000fea000383ffff */
[----:B------:R-:W-:Y:S01]  /*0d20*/  ULDC.64 UR4, c[0x0][0x598] ;  /* 0x0001660000047ab9 */ /* 0x000fe20000000a00 */
[----:B------:R-:W-:Y:S01]  /*0d30*/  ULDC.64 UR16, c[0x0][0x208] ;  /* 0x0000820000107ab9 */ /* 0x000fe20000000a00 */
[----:B------:R-:W-:-:S04]  /*0d40*/  ISETP.NE.U32.AND P0, PT, RZ, UR4, PT ;  /* 0x00000004ff007c0c */ /* 0x000fc8000bf05070 */
[----:B------:R-:W-:-:S13]  /*0d50*/  ISETP.NE.AND.EX P0, PT, RZ, UR5, PT, P0 ;  /* 0x00000005ff007c0c */ /* 0x000fda000bf05300 */
[----:B------:R-:W-:Y:S05]  /*0d60*/  @!P0 BRA `(.L_x_8) ;  /* 0x00000000001c8947 */ /* 0x000fea0003800000 */
[----:B------:R-:W0:Y:S02]  /*0d70*/  LDC.64 R8, c[0x0][0x598] ;  /* 0x00016600ff087b82 */ /* 0x000e240000000a00 */
[----:B0-----:R-:W2:Y:S02]  /*0d80*/  LDG.E.64 R8, desc[UR16][R8.64] ;  /* 0x0000001008087981 */ /* 0x001ea4000c1e1b00 */
[----:B--2---:R-:W-:-:S04]  /*0d90*/  ISETP.NE.U32.AND P0, PT, R8, RZ, PT ;  /* 0x000000ff0800720c */ /* 0x004fc80003f05070 */
[----:B------:R-:W-:-:S13]  /*0da0*/  ISETP.NE.AND.EX P0, PT, R9, RZ, PT, P0 ;  /* 0x000000ff0900720c */ /* 0x000fda0003f05300 */
[----:B------:R-:W-:Y:S05]  /*0db0*/  @!P0 BRA `(.L_x_8) ;  /* 0x0000000000088947 */ /* 0x000fea0003800000 */
[----:B------:R0:W5:Y:S01]  /*0dc0*/  LD.E R8, desc[UR16][R8.64] ;  /* 0x0000001008087980 */ /* 0x000162000c101900 */
[----:B------:R-:W-:Y:S05]  /*0dd0*/  BRA `(.L_x_9) ;  /* 0x0000000000207947 */ /* 0x000fea0003800000 */
.L_x_8:
[----:B------:R-:W-:Y:S02]  /*0de0*/  ULDC.64 UR4, c[0x0][0x588] ;  /* 0x0001620000047ab9 */ /* 0x000fe40000000a00 */
[----:B------:R-:W-:-:S04]  /*0df0*/  ISETP.NE.U32.AND P0, PT, RZ, UR4, PT ;  /* 0x00000004ff007c0c */ /* 0x000fc8000bf05070 */
[----:B------:R-:W-:-:S13]  /*0e00*/  ISETP.NE.AND.EX P0, PT, RZ, UR5, PT, P0 ;  /* 0x00000005ff007c0c */ /* 0x000fda000bf05300 */
[----:B------:R-:W-:Y:S05]  /*0e10*/  @!P0 BRA `(.L_x_10) ;  /* 0x00000000000c8947 */ /* 0x000fea0003800000 */
[----:B------:R-:W0:Y:S02]  /*0e20*/  LDC.64 R8, c[0x0][0x588] ;  /* 0x00016200ff087b82 */ /* 0x000e240000000a00 */
[----:B0-----:R1:W5:Y:S01]  /*0e30*/  LDG.E R8, desc[UR16][R8.64] ;  /* 0x0000001008087981 */ /* 0x001362000c1e1900 */
[----:B------:R-:W-:Y:S05]  /*0e40*/  BRA `(.L_x_9) ;  /* 0x0000000000047947 */ /* 0x000fea0003800000 */
.L_x_10:
[----:B------:R-:W2:Y:S02]  /*0e50*/  LDC R8, c[0x0][0x580] ;  /* 0x00016000ff087b82 */ /* 0x000ea40000000800 */
.L_x_9:
[----:B------:R-:W-:Y:S02]  /*0e60*/  ULDC.64 UR4, c[0x0][0x5a0] ;  /* 0x0001680000047ab9 */ /* 0x000fe40000000a00 */
[----:B------:R-:W-:-:S04]  /*0e70*/  ISETP.NE.U32.AND P0, PT, RZ, UR4, PT ;  /* 0x00000004ff007c0c */ /* 0x000fc8000bf05070 */
[----:B------:R-:W-:-:S13]  /*0e80*/  ISETP.NE.AND.EX P0, PT, RZ, UR5, PT, P0 ;  /* 0x00000005ff007c0c */ /* 0x000fda000bf05300 */
[----:B------:R-:W-:Y:S05]  /*0e90*/  @!P0 BRA `(.L_x_11) ;  /* 0x00000000001c8947 */ /* 0x000fea0003800000 */
[----:B------:R-:W3:Y:S02]  /*0ea0*/  LDC.64 R10, c[0x0][0x5a0] ;  /* 0x00016800ff0a7b82 */ /* 0x000ee40000000a00 */
[----:B---3--:R-:W3:Y:S02]  /*0eb0*/  LDG.E.64 R10, desc[UR16][R10.64] ;  /* 0x000000100a0a7981 */ /* 0x008ee4000c1e1b00 */
[----:B---3--:R-:W-:-:S04]  /*0ec0*/  ISETP.NE.U32.AND P0, PT, R10, RZ, PT ;  /* 0x000000ff0a00720c */ /* 0x008fc80003f05070 */
[----:B------:R-:W-:-:S13]  /*0ed0*/  ISETP.NE.AND.EX P0, PT, R11, RZ, PT, P0 ;  /* 0x000000ff0b00720c */ /* 0x000fda0003f05300 */
[----:B------:R-:W-:Y:S05]  /*0ee0*/  @!P0 BRA `(.L_x_11) ;  /* 0x0000000000088947 */ /* 0x000fea0003800000 */
[----:B01----:R0:W5:Y:S01]  /*0ef0*/  LD.E R9, desc[UR16][R10.64] ;  /* 0x000000100a097980 */ /* 0x003162000c101900 */
[----:B------:R-:W-:Y:S05]  /*0f00*/  BRA `(.L_x_12) ;  /* 0x0000000000207947 */ /* 0x000fea0003800000 */
.L_x_11:
[----:B------:R-:W-:Y:S02]  /*0f10*/  ULDC.64 UR4, c[0x0][0x590] ;  /* 0x0001640000047ab9 */ /* 0x000fe40000000a00 */
[----:B------:R-:W-:-:S04]  /*0f20*/  ISETP.NE.U32.AND P0, PT, RZ, UR4, PT ;  /* 0x00000004ff007c0c */ /* 0x000fc8000bf05070 */
[----:B------:R-:W-:-:S13]  /*0f30*/  ISETP.NE.AND.EX P0, PT, RZ, UR5, PT, P0 ;  /* 0x00000005ff007c0c */ /* 0x000fda000bf05300 */
[----:B------:R-:W-:Y:S05]  /*0f40*/  @!P0 BRA `(.L_x_13) ;  /* 0x00000000000c8947 */ /* 0x000fea0003800000 */
[----:B------:R-:W0:Y:S02]  /*0f50*/  LDC.64 R10, c[0x0][0x590] ;  /* 0x00016400ff0a7b82 */ /* 0x000e240000000a00 */
[----:B01----:R1:W5:Y:S01]  /*0f60*/  LDG.E R9, desc[UR16][R10.64] ;  /* 0x000000100a097981 */ /* 0x003362000c1e1900 */
[----:B------:R-:W-:Y:S05]  /*0f70*/  BRA `(.L_x_12) ;  /* 0x0000000000047947 */ /* 0x000fea0003800000 */
.L_x_13:
[----:B01----:R-:W3:Y:S02]  /*0f80*/  LDC R9, c[0x0][0x584] ;  /* 0x00016100ff097b82 */ /* 0x003ee40000000800 */
.L_x_12:
[----:B------:R-:W-:-:S13]  /*0f90*/  LOP3.LUT P0, RZ, R12, 0xff, RZ, 0xc0, !PT ;  /* 0x000000ff0cff7812 */ /* 0x000fda000780c0ff */
[----:B------:R-:W-:Y:S05]  /*0fa0*/  @!P0 EXIT ;  /* 0x000000000000894d */ /* 0x000fea0003800000 */
[----:B------:R-:W-:Y:S01]  /*0fb0*/  ULDC UR4, c[0x0][0x28c] ;  /* 0x0000a30000047ab9 */ /* 0x000fe20000000800 */
[----:B------:R-:W-:Y:S01]  /*0fc0*/  LOP3.LUT R142, R4, 0x1, RZ, 0xfc, !PT ;  /* 0x00000001048e7812 */ /* 0x000fe200078efcff */
[----:B------:R-:W-:-:S04]  /*0fd0*/  UIADD3 UR4, UR4, 0x3f, URZ ;  /* 0x0000003f04047890 */ /* 0x000fc8000fffe03f */
[----:B------:R-:W-:-:S04]  /*0fe0*/  USHF.R.S32.HI UR5, URZ, 0x1f, UR4 ;  /* 0x0000001f3f057899 */ /* 0x000fc80008011404 */
[----:B------:R-:W-:-:S03]  /*0ff0*/  ULEA.HI UR5, UR5, UR4, URZ, 0x6 ;  /* 0x0000000405057291 */ /* 0x000fc6000f8f303f */
[----:B------:R-:W-:Y:S01]  /*1000*/  UMOV UR4, URZ ;  /* 0x0000003f00047c82 */ /* 0x000fe20008000000 */
[----:B------:R-:W-:-:S03]  /*1010*/  USHF.R.S32.HI UR9, URZ, 0x6, UR5 ;  /* 0x000000063f097899 */ /* 0x000fc60008011405 */
[----:B------:R-:W-:-:S09]  /*1020*/  UMOV UR5, URZ ;  /* 0x0000003f00057c82 */ /* 0x000fd20008000000 */
.L_x_166:
[----:B01----:R-:W-:Y:S01]  /*1030*/  LOP3.LUT R10, R0, 0x80, RZ, 0xc0, !PT ;  /* 0x00000080000a7812 */ /* 0x003fe200078ec0ff */
[----:B------:R-:W0:Y:S01]  /*1040*/  S2UR UR13, SR_CgaCtaId ;  /* 0x00000000000d79c3 */ /* 0x000e220000008800 */
[----:B------:R-:W-:Y:S01]  /*1050*/  UMOV UR12, 0x400 ;  /* 0x00000400000c7882 */ /* 0x000fe20000000000 */
[----:B------:R-:W-:Y:S01]  /*1060*/  UMOV UR6, URZ ;  /* 0x0000003f00067c82 */ /* 0x000fe20008000000 */
[----:B------:R-:W-:Y:S01]  /*1070*/  SHF.R.U32.HI R10, RZ, 0x7, R10 ;  /* 0x00000007ff0a7819 */ /* 0x000fe2000001160a */
[----:B------:R-:W-:Y:S01]  /*1080*/  UMOV UR7, URZ ;  /* 0x0000003f00077c82 */ /* 0x000fe20008000000 */
[----:B------:R-:W-:Y:S01]  /*1090*/  UMOV UR18, UR5 ;  /* 0x0000000500127c82 */ /* 0x000fe20008000000 */
[----:B------:R-:W-:Y:S02]  /*10a0*/  CS2R R18, SRZ ;  /* 0x0000000000127805 */ /* 0x000fe4000001ff00 */
[----:B------:R-:W-:Y:S01]  /*10b0*/  CS2R R16, SRZ ;  /* 0x0000000000107805 */ /* 0x000fe2000001ff00 */
[----:B------:R-:W1:Y:S01]  /*10c0*/  LDC R11, c[0x0][0x28c] ;  /* 0x0000a300ff0b7b82 */ /* 0x000e620000000800 */
[----:B----4-:R-:W4:Y:S01]  /*10d0*/  SHFL.IDX PT, R10, R10, RZ, 0x1f ;  /* 0x00001fff0a0a7589 */ /* 0x010f2200000e0000 */
[----:B------:R-:W-:-:S02]  /*10e0*/  CS2R R20, SRZ ;  /* 0x0000000000147805 */ /* 0x000fc4000001ff00 */
[----:B------:R-:W-:Y:S02]  /*10f0*/  CS2R R22, SRZ ;  /* 0x0000000000167805 */ /* 0x000fe4000001ff00 */
[----:B------:R-:W-:Y:S02]  /*1100*/  CS2R R88, SRZ ;  /* 0x0000000000587805 */ /* 0x000fe4000001ff00 */
[----:B------:R-:W-:Y:S02]  /*1110*/  CS2R R90, SRZ ;  /* 0x00000000005a7805 */ /* 0x000fe4000001ff00 */
[----:B------:R-:W-:Y:S02]  /*1120*/  CS2R R92, SRZ ;  /* 0x00000000005c7805 */ /* 0x000fe4000001ff00 */
[----:B------:R-:W-:Y:S02]  /*1130*/  CS2R R96, SRZ ;  /* 0x0000000000607805 */ /* 0x000fe4000001ff00 */
        /* <DEDUP_REMOVED lines=16> */
[----:B-1----:R-:W-:Y:S02]  /*1240*/  ISETP.GE.AND P0, PT, R11, 0x1, PT ;  /* 0x000000010b00780c */ /* 0x002fe40003f06270 */
[----:B------:R-:W-:Y:S02]  /*1250*/  CS2R R128, SRZ ;  /* 0x0000000000807805 */ /* 0x000fe4000001ff00 */
[----:B----4-:R-:W-:-:S02]  /*1260*/  R2UR UR8, R10 ;  /* 0x000000000a0872ca */ /* 0x010fc400000e0000 */
[----:B------:R-:W-:Y:S02]  /*1270*/  CS2R R130, SRZ ;  /* 0x0000000000827805 */ /* 0x000fe4000001ff00 */
[----:B------:R-:W-:Y:S02]  /*1280*/  CS2R R132, SRZ ;  /* 0x0000000000847805 */ /* 0x000fe4000001ff00 */
[----:B------:R-:W-:Y:S02]  /*1290*/  CS2R R134, SRZ ;  /* 0x0000000000867805 */ /* 0x000fe4000001ff00 */
[----:B------:R-:W-:Y:S02]  /*12a0*/  CS2R R136, SRZ ;  /* 0x0000000000887805 */ /* 0x000fe4000001ff00 */
[----:B------:R-:W-:Y:S02]  /*12b0*/  CS2R R138, SRZ ;  /* 0x00000000008a7805 */ /* 0x000fe4000001ff00 */
[----:B------:R-:W-:Y:S01]  /*12c0*/  CS2R R140, SRZ ;  /* 0x00000000008c7805 */ /* 0x000fe2000001ff00 */
[----:B------:R-:W-:Y:S01]  /*12d0*/  IMAD.MOV.U32 R143, RZ, RZ, RZ ;  /* 0x000000ffff8f7224 */ /* 0x000fe200078e00ff */
[----:B------:R-:W-:Y:S01]  /*12e0*/  CS2R R56, SRZ ;  /* 0x0000000000387805 */ /* 0x000fe2000001ff00 */
[----:B------:R-:W-:Y:S01]  /*12f0*/  IMAD.MOV.U32 R145, RZ, RZ, RZ ;  /* 0x000000ffff917224 */ /* 0x000fe200078e00ff */
[----:B------:R-:W-:Y:S01]  /*1300*/  CS2R R58, SRZ ;  /* 0x00000000003a7805 */ /* 0x000fe2000001ff00 */
[----:B--23--:R-:W-:Y:S01]  /*1310*/  IMAD.U32 R13, RZ, RZ, UR4 ;  /* 0x00000004ff0d7e24 */ /* 0x00cfe2000f8e00ff */
[----:B------:R-:W-:Y:S01]  /*1320*/  CS2R R60, SRZ ;  /* 0x00000000003c7805 */ /* 0x000fe2000001ff00 */
[----:B------:R-:W-:Y:S01]  /*1330*/  ULEA.HI UR10, UR8, UR8, URZ, 0x1 ;  /* 0x00000008080a7291 */ /* 0x000fe2000f8f083f */
[----:B------:R-:W-:-:S02]  /*1340*/  CS2R R62, SRZ ;  /* 0x00000000003e7805 */ /* 0x000fc4000001ff00 */
[----:B------:R-:W-:Y:S02]  /*1350*/  CS2R R64, SRZ ;  /* 0x0000000000407805 */ /* 0x000fe4000001ff00 */
[----:B------:R-:W-:Y:S01]  /*1360*/  CS2R R66, SRZ ;  /* 0x0000000000427805 */ /* 0x000fe2000001ff00 */
[----:B------:R-:W-:Y:S01]  /*1370*/  ULOP3.LUT UR11, UR10, 0xffffe, URZ, 0xc0, !UPT ;  /* 0x000ffffe0a0b7892 */ /* 0x000fe2000f8ec03f */
[----:B------:R-:W-:Y:S01]  /*1380*/  CS2R R68, SRZ ;  /* 0x0000000000447805 */ /* 0x000fe2000001ff00 */
[----:B0-----:R-:W-:Y:S01]  /*1390*/  ULEA UR10, UR13, UR12, 0x18 ;  /* 0x0000000c0d0a7291 */ /* 0x001fe2000f8ec03f */
[----:B------:R-:W-:Y:S01]  /*13a0*/  CS2R R70, SRZ ;  /* 0x0000000000467805 */ /* 0x000fe2000001ff00 */
[----:B------:R-:W-:Y:S01]  /*13b0*/  UIADD3 UR11, UR8, -UR11, URZ ;  /* 0x8000000b080b7290 */ /* 0x000fe2000fffe03f */
[----:B------:R-:W-:Y:S02]  /*13c0*/  CS2R R72, SRZ ;  /* 0x0000000000487805 */ /* 0x000fe4000001ff00 */
[----:B------:R-:W-:Y:S01]  /*13d0*/  CS2R R74, SRZ ;  /* 0x00000000004a7805 */ /* 0x000fe2000001ff00 */
[----:B------:R-:W-:Y:S01]  /*13e0*/  UMOV UR8, URZ ;  /* 0x0000003f00087c82 */ /* 0x000fe20008000000 */
[----:B------:R-:W-:Y:S01]  /*13f0*/  ULEA UR11, UR11, UR10, 0xc ;  /* 0x0000000a0b0b7291 */ /* 0x000fe2000f8e603f */
[----:B------:R-:W-:-:S02]  /*1400*/  CS2R R76, SRZ ;  /* 0x00000000004c7805 */ /* 0x000fc4000001ff00 */
[----:B------:R-:W-:Y:S02]  /*1410*/  CS2R R78, SRZ ;  /* 0x00000000004e7805 */ /* 0x000fe4000001ff00 */
[----:B------:R-:W-:Y:S01]  /*1420*/  CS2R R80, SRZ ;  /* 0x0000000000507805 */ /* 0x000fe2000001ff00 */
[----:B------:R-:W-:Y:S01]  /*1430*/  UIADD3 UR11, UR11, 0x180, URZ ;  /* 0x000001800b0b7890 */ /* 0x000fe2000fffe03f */
[----:B------:R-:W-:Y:S02]  /*1440*/  CS2R R82, SRZ ;  /* 0x0000000000527805 */ /* 0x000fe4000001ff00 */
[----:B------:R-:W-:Y:S02]  /*1450*/  CS2R R84, SRZ ;  /* 0x0000000000547805 */ /* 0x000fe4000001ff00 */
[----:B------:R-:W-:Y:S01]  /*1460*/  CS2R R86, SRZ ;  /* 0x0000000000567805 */ /* 0x000fe2000001ff00 */
[----:B------:R-:W-:Y:S01]  /*1470*/  USHF.R.U32.HI UR11, URZ, 0x4, UR11 ;  /* 0x000000043f0b7899 */ /* 0x000fe2000801160b */
[----:B------:R-:W-:-:S02]  /*1480*/  CS2R R24, SRZ ;  /* 0x0000000000187805 */ /* 0x000fc4000001ff00 */
[----:B------:R-:W-:Y:S02]  /*1490*/  CS2R R26, SRZ ;  /* 0x00000000001a7805 */ /* 0x000fe4000001ff00 */
[----:B------:R-:W-:Y:S01]  /*14a0*/  CS2R R28, SRZ ;  /* 0x00000000001c7805 */ /* 0x000fe2000001ff00 */
[----:B------:R-:W-:Y:S01]  /*14b0*/  ULOP3.LUT UR11, UR11, 0x3fff, URZ, 0xc0, !UPT ;  /* 0x00003fff0b0b7892 */ /* 0x000fe2000f8ec03f */
        /* <DEDUP_REMOVED lines=12> */
[----:B------:R-:W-:Y:S01]  /*1580*/  CS2R R54, SRZ ;  /* 0x0000000000367805 */ /* 0x000fe2000001ff00 */
[----:B------:R-:W-:Y:S06]  /*1590*/  @!P0 BRA `(.L_x_14) ;  /* 0x0000000800588947 */ /* 0x000fec0003800000 */
[----:B------:R-:W-:-:S13]  /*15a0*/  ISETP.NE.AND P1, PT, R142, 0x3, PT ;  /* 0x000000038e00780c */ /* 0x000fda0003f25270 */
[----:B------:R-:W-:Y:S05]  /*15b0*/  @!P1 BRA `(.L_x_15) ;  /* 0x0000000000049947 */ /* 0x000fea0003800000 */
[----:B------:R-:W-:Y:S01]  /*15c0*/  BPT.TRAP 0x1 ;  /* 0x000000040000795c */ /* 0x000fe20000300000 */
.L_x_15:
[----:B------:R-:W-:Y:S01]  /*15d0*/  ULEA UR6, UR5, UR10, 0x3 ;  /* 0x0000000a05067291 */ /* 0x000fe2000f8e183f */
[----:B------:R-:W-:-:S05]  /*15e0*/  IMAD.U32 R10, RZ, RZ, UR4 ;  /* 0x00000004ff0a7e24 */ /* 0x000fca000f8e00ff */
[----:B------:R-:W-:-:S04]  /*15f0*/  SHF.L.U32 R10, R10, 0x1f, RZ ;  /* 0x0000001f0a0a7819 */ /* 0x000fc800000006ff */
[----:B------:R0:W1:Y:S01]  /*1600*/  SYNCS.PHASECHK.TRANS64.TRYWAIT P0, [UR6], R10 ;  /* 0x0000000aff0075a7 */ /* 0x0000620008000146 */
[----:B------:R-:W-:Y:S05]  /*1610*/  @!P1 BRA `(.L_x_16) ;  /* 0x0000000000049947 */ /* 0x000fea0003800000 */
[----:B------:R-:W-:Y:S01]  /*1620*/  BPT.TRAP 0x1 ;  /* 0x000000040000795c */ /* 0x000fe20000300000 */
.L_x_16:
[----:B-1----:R-:W-:Y:S05]  /*1630*/  @P0 BRA `(.L_x_17) ;  /* 0x0000000000080947 */ /* 0x002fea0003800000 */
[----:B------:R-:W1:Y:S02]  /*1640*/  SYNCS.PHASECHK.TRANS64.TRYWAIT P0, [UR6], R10 ;  /* 0x0000000aff0075a7 */ /* 0x000e640008000146 */
[----:B-1----:R-:W-:Y:S05]  /*1650*/  @!P0 BRA `(.L_x_18) ;  /* 0x0000008000b08947 */ /* 0x002fea0003800000 */
.L_x_17:
[----:B------:R-:W-:Y:S01]  /*1660*/  UIADD3 UR6, UR10, 0x2c180, URZ ;  /* 0x0002c1800a067890 */ /* 0x000fe2000fffe03f */
[----:B------:R-:W-:Y:S01]  /*1670*/  WARPGROUP.ARRIVE ;  /* 0x00000000000079c5 */ /* 0x000fe20000000000 */
[----:B------:R-:W-:Y:S01]  /*1680*/  ULOP3.LUT UR8, UR11, 0x10000, URZ, 0xfc, !UPT ;  /* 0x000100000b087892 */ /* 0x000fe2000f8efc3f */
[----:B------:R-:W-:Y:S01]  /*1690*/  CS2R R18, SRZ ;  /* 0x0000000000127805 */ /* 0x000fe2000001ff00 */
[----:B------:R-:W-:Y:S01]  /*16a0*/  USHF.R.U32.HI UR6, URZ, 0x4, UR6 ;  /* 0x000000043f067899 */ /* 0x000fe20008011606 */
[----:B------:R-:W-:Y:S01]  /*16b0*/  CS2R R16, SRZ ;  /* 0x0000000000107805 */ /* 0x000fe2000001ff00 */
[----:B------:R-:W-:Y:S01]  /*16c0*/  ULEA UR8, UR5, UR8, 0xa ;  /* 0x0000000805087291 */ /* 0x000fe2000f8e503f */
[----:B------:R-:W-:Y:S01]  /*16d0*/  CS2R R20, SRZ ;  /* 0x0000000000147805 */ /* 0x000fe2000001ff00 */
[----:B------:R-:W-:Y:S01]  /*16e0*/  ULOP3.LUT UR6, UR6, 0x3fff, URZ, 0xc0, !UPT ;  /* 0x00003fff06067892 */ /* 0x000fe2000f8ec03f */
[----:B------:R-:W-:Y:S01]  /*16f0*/  CS2R R22, SRZ ;  /* 0x0000000000167805 */ /* 0x000fe2000001ff00 */
[----:B------:R-:W-:Y:S01]  /*1700*/  UMOV UR13, 0x80000020 ;  /* 0x80000020000d7882 */ /* 0x000fe20000000000 */
[----:B------:R-:W-:Y:S01]  /*1710*/  UMOV UR15, 0x80000020 ;  /* 0x80000020000f7882 */ /* 0x000fe20000000000 */
[----:B------:R-:W-:Y:S01]  /*1720*/  ULOP3.LUT UR6, UR6, 0x10000, URZ, 0xfc, !UPT ;  /* 0x0001000006067892 */ /* 0x000fe2000f8efc3f */
[----:B------:R-:W-:Y:S01]  /*1730*/  CS2R R88, SRZ ;  /* 0x0000000000587805 */ /* 0x000fe2000001ff00 */
[----:B------:R-:W-:Y:S01]  /*1740*/  UMOV UR12, UR8 ;  /* 0x00000008000c7c82 */ /* 0x000fe20008000000 */
[----:B------:R-:W-:Y:S01]  /*1750*/  CS2R R90, SRZ ;  /* 0x00000000005a7805 */ /* 0x000fe2000001ff00 */
[----:B------:R-:W-:Y:S01]  /*1760*/  ULEA UR7, UR5, UR6, 0x8 ;  /* 0x0000000605077291 */ /* 0x000fe2000f8e403f */
[----:B------:R-:W-:Y:S01]  /*1770*/  CS2R R92, SRZ ;  /* 0x00000000005c7805 */ /* 0x000fe2000001ff00 */
[----:B------:R-:W-:Y:S01]  /*1780*/  UIADD3 UR6, UR8, 0x200, URZ ;  /* 0x0000020008067890 */ /* 0x000fe2000fffe03f */
[----:B------:R-:W-:-:S02]  /*1790*/  CS2R R96, SRZ ;  /* 0x0000000000607805 */ /* 0x000fc4000001ff00 */
[----:B------:R-:W-:Y:S02]  /*17a0*/  CS2R R94, SRZ ;  /* 0x00000000005e7805 */ /* 0x000fe4000001ff00 */
[----:B------:R-:W-:Y:S02]  /*17b0*/  CS2R R98, SRZ ;  /* 0x0000000000627805 */ /* 0x000fe4000001ff00 */
[----:B------:R-:W-:Y:S01]  /*17c0*/  CS2R R100, SRZ ;  /* 0x0000000000647805 */ /* 0x000fe2000001ff00 */
[----:B------:R-:W-:Y:S01]  /*17d0*/  UMOV UR14, UR7 ;  /* 0x00000007000e7c82 */ /* 0x000fe20008000000 */
[----:B------:R-:W-:Y:S01]  /*17e0*/  CS2R R102, SRZ ;  /* 0x0000000000667805 */ /* 0x000fe2000001ff00 */
[----:B------:R-:W-:Y:S01]  /*17f0*/  QGMMA.64x64x32.F32.E5M2.E4M3 R56, gdesc[UR12], RZ, !UPT ;  /* 0x00e000000c3879f3 */ /* 0x000fe2000c7018ff */
[----:B------:R-:W-:Y:S01]  /*1800*/  UMOV UR12, UR6 ;  /* 0x00000006000c7c82 */ /* 0x000fe20008000000 */
[----:B------:R-:W-:Y:S01]  /*1810*/  UMOV UR13, 0x80000020 ;  /* 0x80000020000d7882 */ /* 0x000fe20000000000 */
[----:B------:R-:W-:Y:S01]  /*1820*/  UMOV UR6, 0x2 ;  /* 0x0000000200067882 */ /* 0x000fe20000000000 */
[----:B------:R-:W-:Y:S01]  /*1830*/  QGMMA.64x64x32.F32.E5M2.E4M3 R24, gdesc[UR12], RZ, !UPT ;  /* 0x00e000000c1879f3 */ /* 0x000fe2000c7018ff */
[----:B------:R-:W-:Y:S01]  /*1840*/  UIADD3 UR14, UR7, 0x2, URZ ;  /* 0x00000002070e7890 */ /* 0x000fe2000fffe03f */
[----:B------:R-:W-:Y:S01]  /*1850*/  CS2R R104, SRZ ;  /* 0x0000000000687805 */ /* 0x000fe2000001ff00 */
[----:B------:R-:W-:Y:S01]  /*1860*/  UIADD3 UR12, UR8, 0x2, URZ ;  /* 0x00000002080c7890 */ /* 0x000fe2000fffe03f */
[----:B------:R-:W-:Y:S01]  /*1870*/  CS2R R108, SRZ ;  /* 0x00000000006c7805 */ /* 0x000fe2000001ff00 */
[----:B------:R-:W-:Y:S01]  /*1880*/  ULDC UR7, c[0x0][0x50c] ;  /* 0x0001430000077ab9 */ /* 0x000fe20000000800 */
[----:B------:R-:W-:Y:S01]  /*1890*/  UIADD3 UR8, UR8, 0x202, URZ ;  /* 0x0000020208087890 */ /* 0x000fe2000fffe03f */
[----:B------:R-:W-:Y:S01]  /*18a0*/  CS2R R106, SRZ ;  /* 0x00000000006a7805 */ /* 0x000fe2000001ff00 */
[----:B------:R-:W-:Y:S01]  /*18b0*/  UISETP.NE.AND UP0, UPT, UR7, 0x2, UPT ;  /* 0x000000020700788c */ /* 0x000fe2000bf05270 */
[----:B------:R-:W-:Y:S01]  /*18c0*/  CS2R R110, SRZ ;  /* 0x00000000006e7805 */ /* 0x000fe2000001ff00 */
[----:B------:R-:W-:Y:S01]  /*18d0*/  UMOV UR13, 0x80000020 ;  /* 0x80000020000d7882 */ /* 0x000fe20000000000 */
[----:B------:R-:W-:Y:S01]  /*18e0*/  UMOV UR15, 0x80000020 ;  /* 0x80000020000f7882 */ /* 0x000fe20000000000 */
[----:B------:R-:W-:Y:S01]  /*18f0*/  USEL UR7, URZ, 0x1, UP0 ;  /* 0x000000013f077887 */ /* 0x000fe20008000000 */
[----:B------:R-:W-:-:S02]  /*1900*/  CS2R R112, SRZ ;  /* 0x0000000000707805 */ /* 0x000fc4000001ff00 */
[----:B------:R-:W-:Y:S02]  /*1910*/  CS2R R114, SRZ ;  /* 0x0000000000727805 */ /* 0x000fe4000001ff00 */
[----:B------:R-:W-:Y:S02]  /*1920*/  CS2R R116, SRZ ;  /* 0x0000000000747805 */ /* 0x000fe4000001ff00 */
[----:B------:R-:W-:Y:S02]  /*1930*/  CS2R R118, SRZ ;  /* 0x0000000000767805 */ /* 0x000fe4000001ff00 */
[----:B------:R-:W-:Y:S02]  /*1940*/  CS2R R120, SRZ ;  /* 0x0000000000787805 */ /* 0x000fe4000001ff00 */
[----:B------:R-:W-:Y:S02]  /*1950*/  ISETP.NE.AND P0, PT, RZ, UR7, PT ;  /* 0x00000007ff007c0c */ /* 0x000fe4000bf05270 */
        /* <DEDUP_REMOVED lines=10> */
[----:B------:R-:W-:Y:S02]  /*1a00*/  IMAD.MOV.U32 R143, RZ, RZ, RZ ;  /* 0x000000ffff8f7224 */ /* 0x000fe400078e00ff */
[----:B------:R-:W-:Y:S01]  /*1a10*/  IMAD.MOV.U32 R145, RZ, RZ, RZ ;  /* 0x000000ffff917224 */ /* 0x000fe200078e00ff */
[----:B------:R-:W-:Y:S01]  /*1a20*/  QGMMA.64x64x32.F32.E5M2.E4M3 R56, gdesc[UR12], R56 ;  /* 0x00e000000c3879f3 */ /* 0x000fe20008701838 */
[----:B------:R-:W-:Y:S01]  /*1a30*/  UMOV UR12, UR8 ;  /* 0x00000008000c7c82 */ /* 0x000fe20008000000 */
[----:B------:R-:W-:-:S02]  /*1a40*/  UMOV UR13, 0x80000020 ;  /* 0x80000020000d7882 */ /* 0x000fc40000000000 */
[----:B------:R-:W-:Y:S01]  /*1a50*/  QGMMA.64x64x32.F32.E5M2.E4M3 R24, gdesc[UR12], R24, gsb0 ;  /* 0x00e000000c1879f3 */ /* 0x000fe20008001818 */
[----:B------:R-:W-:Y:S05]  /*1a60*/  @!P0 BRA `(.L_x_19) ;  /* 0x0000000400088947 */ /* 0x000fea0003800000 */
[----:B------:R-:W-:Y:S02]  /*1a70*/  WARPGROUP.DEPBAR.LE gsb0, 0x0 ;  /* 0x00008000000079c5 */ /* 0x000fe40000010000 */
[----:B------:R-:W-:-:S01]  /*1a80*/  FADD R145, RZ, R56 ;  /* 0x00000038ff917221 */ /* 0x000fc20000000000 */
[----:B------:R-:W-:Y:S01]  /*1a90*/  FADD R140, RZ, R57 ;  /* 0x00000039ff8c7221 */ /* 0x000fe20000000000 */
        /* <DEDUP_REMOVED lines=62> */
[----:B------:R-:W-:-:S06]  /*1e80*/  UMOV UR6, URZ ;  /* 0x0000003f00067c82 */ /* 0x000fcc0008000000 */
.L_x_19:
[----:B------:R-:W-:-:S04]  /*1e90*/  UIADD3 UR18, UR5, 0x1, URZ ;  /* 0x0000000105127890 */ /* 0x000fc8000fffe03f */
[----:B------:R-:W-:-:S04]  /*1ea0*/  UISETP.NE.AND UP0, UPT, UR18, 0xb, UPT ;  /* 0x0000000b1200788c */ /* 0x000fc8000bf05270 */
[----:B------:R-:W-:Y:S02]  /*1eb0*/  USEL UR8, URZ, 0x1, UP0 ;  /* 0x000000013f087887 */ /* 0x000fe40008000000 */
[----:B------:R-:W-:Y:S02]  /*1ec0*/  USEL UR18, UR18, URZ, UP0 ;  /* 0x0000003f12127287 */ /* 0x000fe40008000000 */
[----:B------:R-:W-:-:S06]  /*1ed0*/  ULOP3.LUT UR8, UR4, UR8, URZ, 0x3c, !UPT ;  /* 0x0000000804087292 */ /* 0x000fcc000f8e3c3f */
[----:B------:R-:W-:Y:S01]  /*1ee0*/  IMAD.U32 R13, RZ, RZ, UR8 ;  /* 0x00000008ff0d7e24 */ /* 0x000fe2000f8e00ff */
[----:B------:R-:W-:-:S06]  /*1ef0*/  UMOV UR8, 0x1 ;  /* 0x0000000100087882 */ /* 0x000fcc0000000000 */
.L_x_14:
[----:B------:R-:W-:-:S04]  /*1f00*/  UISETP.LT.AND UP0, UPT, UR9, 0x1, UPT ;  /* 0x000000010900788c */ /* 0x000fc8000bf01270 */
[----:B------:R-:W-:-:S04]  /*1f10*/  USEL UR12, UR9, 0x1, UP0 ;  /* 0x00000001090c7887 */ /* 0x000fc80008000000 */
[----:B------:R-:W-:-:S04]  /*1f20*/  UIADD3 UR12, UR9, -UR12, URZ ;  /* 0x8000000c090c7290 */ /* 0x000fc8000fffe03f */
[----:B------:R-:W-:-:S06]  /*1f30*/  UISETP.GE.AND UP0, UPT, UR12, 0x1, UPT ;  /* 0x000000010c00788c */ /* 0x000fcc000bf06270 */
[----:B------:R-:W-:-:S13]  /*1f40*/  PLOP3.LUT P0, PT, PT, PT, UP0, 0x80, 0x0 ;  /* 0x000000000000781c */ /* 0x000fda0003f0f008 */
[----:B------:R-:W-:Y:S05]  /*1f50*/  @!P0 BRA `(.L_x_20) ;  /* 0x00000008002c8947 */ /* 0x000fea0003800000 */
[----:B01----:R-:W-:Y:S01]  /*1f60*/  IMAD.U32 R10, RZ, RZ, UR12 ;  /* 0x0000000cff0a7e24 */ /* 0x003fe2000f8e00ff */
[----:B------:R-:W-:Y:S01]  /*1f70*/  UMOV UR19, UR5 ;  /* 0x0000000500137c82 */ /* 0x000fe20008000000 */
[----:B------:R-:W-:-:S05]  /*1f80*/  ULDC UR21, c[0x0][0x50c] ;  /* 0x0001430000157ab9 */ /* 0x000fca0000000800 */
.L_x_28:
[----:B------:R-:W-:-:S13]  /*1f90*/  ISETP.NE.AND P1, PT, R142, 0x3, PT ;  /* 0x000000038e00780c */ /* 0x000fda0003f25270 */
[----:B01----:R-:W-:Y:S05]  /*1fa0*/  @!P1 BRA `(.L_x_21) ;  /* 0x0000000000049947 */ /* 0x003fea0003800000 */
[----:B------:R-:W-:Y:S01]  /*1fb0*/  BPT.TRAP 0x1 ;  /* 0x000000040000795c */ /* 0x000fe20000300000 */
.L_x_21:
[----:B------:R-:W0:Y:S01]  /*1fc0*/  S2UR UR12, SR_CgaCtaId ;  /* 0x00000000000c79c3 */ /* 0x000e220000008800 */
[----:B------:R-:W-:Y:S01]  /*1fd0*/  UMOV UR10, 0x400 ;  /* 0x00000400000a7882 */ /* 0x000fe20000000000 */
[----:B------:R-:W-:Y:S01]  /*1fe0*/  SHF.L.U32 R11, R13, 0x1f, RZ ;  /* 0x0000001f0d0b7819 */ /* 0x000fe200000006ff */
[----:B0-----:R-:W-:-:S04]  /*1ff0*/  ULEA UR10, UR12, UR10, 0x18 ;  /* 0x0000000a0c0a7291 */ /* 0x001fc8000f8ec03f */
[----:B------:R-:W-:-:S09]  /*2000*/  ULEA UR12, UR18, UR10, 0x3 ;  /* 0x0000000a120c7291 */ /* 0x000fd2000f8e183f */
[----:B------:R0:W1:Y:S01]  /*2010*/  SYNCS.PHASECHK.TRANS64.TRYWAIT P0, [UR12], R11 ;  /* 0x0000000bff0075a7 */ /* 0x000062000800014c */
[----:B------:R-:W-:Y:S05]  /*2020*/  @!P1 BRA `(.L_x_22) ;  /* 0x0000000000049947 */ /* 0x000fea0003800000 */
[----:B------:R-:W-:Y:S01]  /*2030*/  BPT.TRAP 0x1 ;  /* 0x000000040000795c */ /* 0x000fe20000300000 */
.L_x_22:
[----:B-1----:R-:W-:Y:S05]  /*2040*/  @P0 BRA `(.L_x_23) ;  /* 0x0000000000080947 */ /* 0x002fea0003800000 */
[----:B------:R-:W1:Y:S02]  /*2050*/  SYNCS.PHASECHK.TRANS64.TRYWAIT P0, [UR12], R11 ;  /* 0x0000000bff0075a7 */ /* 0x000e64000800014c */
[----:B-1----:R-:W-:Y:S05]  /*2060*/  @!P0 BRA `(.L_x_24) ;  /* 0x0000007800448947 */ /* 0x002fea0003800000 */
.L_x_23:
[----:B------:R-:W-:Y:S01]  /*2070*/  UIADD3 UR12, UR10, 0x2c180, URZ ;  /* 0x0002c1800a0c7890 */ /* 0x000fe2000fffe03f */
[----:B------:R-:W-:Y:S01]  /*2080*/  WARPGROUP.ARRIVE ;  /* 0x00000000000079c5 */ /* 0x000fe20000000000 */
[----:B------:R-:W-:Y:S02]  /*2090*/  UISETP.NE.AND UP0, UPT, UR7, URZ, UPT ;  /* 0x0000003f0700728c */ /* 0x000fe4000bf05270 */
[----:B------:R-:W-:Y:S02]  /*20a0*/  USHF.R.U32.HI UR12, URZ, 0x4, UR12 ;  /* 0x000000043f0c7899 */ /* 0x000fe4000801160c */
[----:B------:R-:W-:Y:S02]  /*20b0*/  USEL UR8, UR8, URZ, !UP0 ;  /* 0x0000003f08087287 */ /* 0x000fe4000c000000 */
[----:B------:R-:W-:Y:S02]  /*20c0*/  ULOP3.LUT UR12, UR12, 0x3fff, URZ, 0xc0, !UPT ;  /* 0x00003fff0c0c7892 */ /* 0x000fe4000f8ec03f */
[----:B------:R-:W-:-:S02]  /*20d0*/  ULOP3.LUT UR7, UR11, 0x10000, URZ, 0xfc, !UPT ;  /* 0x000100000b077892 */ /* 0x000fc4000f8efc3f */
[----:B------:R-:W-:Y:S02]  /*20e0*/  ULOP3.LUT UR12, UR12, 0x10000, URZ, 0xfc, !UPT ;  /* 0x000100000c0c7892 */ /* 0x000fe4000f8efc3f */
[----:B------:R-:W-:Y:S02]  /*20f0*/  UISETP.NE.U32.AND UP0, UPT, UR8, URZ, UPT ;  /* 0x0000003f0800728c */ /* 0x000fe4000bf05070 */
[----:B------:R-:W-:Y:S02]  /*2100*/  ULEA UR8, UR18, UR7, 0xa ;  /* 0x0000000712087291 */ /* 0x000fe4000f8e503f */
[----:B------:R-:W-:Y:S02]  /*2110*/  ULEA UR7, UR18, UR12, 0x8 ;  /* 0x0000000c12077291 */ /* 0x000fe4000f8e403f */
[----:B------:R-:W-:Y:S01]  /*2120*/  UIADD3 UR20, UR8, 0x200, URZ ;  /* 0x0000020008147890 */ /* 0x000fe2000fffe03f */
[----:B------:R-:W-:Y:S02]  /*2130*/  UMOV UR13, 0x80000020 ;  /* 0x80000020000d7882 */ /* 0x000fe40000000000 */
[----:B------:R-:W-:Y:S01]  /*2140*/  UMOV UR12, UR8 ;  /* 0x00000008000c7c82 */ /* 0x000fe20008000000 */
[----:B------:R-:W-:Y:S01]  /*2150*/  UMOV UR15, 0x80000020 ;  /* 0x80000020000f7882 */ /* 0x000fe20000000000 */
[----:B------:R-:W-:Y:S01]  /*2160*/  UMOV UR14, UR7 ;  /* 0x00000007000e7c82 */ /* 0x000fe20008000000 */
[----:B------:R-:W-:Y:S01]  /*2170*/  UIADD3 UR6, UR6, 0x2, URZ ;  /* 0x0000000206067890 */ /* 0x000fe2000fffe03f */
[----:B------:R-:W-:Y:S01]  /*2180*/  QGMMA.64x64x32.F32.E5M2.E4M3 R56, gdesc[UR12], R56, UP0 ;  /* 0x00e000000c3879f3 */ /* 0x000fe2000bf01838 */
[----:B------:R-:W-:Y:S01]  /*2190*/  UMOV UR12, UR20 ;  /* 0x00000014000c7c82 */ /* 0x000fe20008000000 */
[----:B------:R-:W-:-:S02]  /*21a0*/  UMOV UR13, 0x80000020 ;  /* 0x80000020000d7882 */ /* 0x000fc40000000000 */
[----:B------:R-:W-:Y:S01]  /*21b0*/  QGMMA.64x64x32.F32.E5M2.E4M3 R24, gdesc[UR12], R24, UP0 ;  /* 0x00e000000c1879f3 */ /* 0x000fe2000bf01818 */
[----:B------:R-:W-:Y:S02]  /*21c0*/  UIADD3 UR12, UR8, 0x2, URZ ;  /* 0x00000002080c7890 */ /* 0x000fe4000fffe03f */
[----:B------:R-:W-:Y:S02]  /*21d0*/  UIADD3 UR14, UR7, 0x2, URZ ;  /* 0x00000002070e7890 */ /* 0x000fe4000fffe03f */
[----:B------:R-:W-:Y:S01]  /*21e0*/  UIADD3 UR8, UR8, 0x202, URZ ;  /* 0x0000020208087890 */ /* 0x000fe2000fffe03f */
[----:B------:R-:W-:Y:S01]  /*21f0*/  UMOV UR13, 0x80000020 ;  /* 0x80000020000d7882 */ /* 0x000fe20000000000 */
[----:B------:R-:W-:Y:S01]  /*2200*/  UMOV UR15, 0x80000020 ;  /* 0x80000020000f7882 */ /* 0x000fe20000000000 */
[----:B------:R-:W-:-:S04]  /*2210*/  UISETP.NE.AND UP0, UPT, UR6, UR21, UPT ;  /* 0x000000150600728c */ /* 0x000fc8000bf05270 */
[----:B------:R-:W-:-:S06]  /*2220*/  USEL UR7, URZ, 0x1, UP0 ;  /* 0x000000013f077887 */ /* 0x000fcc0008000000 */
[----:B------:R-:W-:Y:S01]  /*2230*/  ISETP.NE.AND P0, PT, RZ, UR7, PT ;  /* 0x00000007ff007c0c */ /* 0x000fe2000bf05270 */
[----:B------:R-:W-:Y:S01]  /*2240*/  QGMMA.64x64x32.F32.E5M2.E4M3 R56, gdesc[UR12], R56 ;  /* 0x00e000000c3879f3 */ /* 0x000fe20008701838 */
[----:B------:R-:W-:Y:S01]  /*2250*/  UMOV UR12, UR8 ;  /* 0x00000008000c7c82 */ /* 0x000fe20008000000 */
[----:B------:R-:W-:Y:S02]  /*2260*/  UMOV UR13, 0x80000020 ;  /* 0x80000020000d7882 */ /* 0x000fe40000000000 */
[----:B------:R-:W-:Y:S03]  /*2270*/  QGMMA.64x64x32.F32.E5M2.E4M3 R24, gdesc[UR12], R24, gsb0 ;  /* 0x00e000000c1879f3 */ /* 0x000fe60008001818 */
[----:B------:R-:W-:-:S05]  /*2280*/  WARPGROUP.DEPBAR.LE gsb0, 0x1 ;  /* 0x00008000000079c5 */ /* 0x000fca0000010100 */
[----:B------:R-:W-:Y:S05]  /*2290*/  @!P0 BRA `(.L_x_25) ;  /* 0x0000000400088947 */ /* 0x000fea0003800000 */
[----:B------:R-:W-:Y:S02]  /*22a0*/  WARPGROUP.DEPBAR.LE gsb0, 0x0 ;  /* 0x00008000000079c5 */ /* 0x000fe40000010000 */
[----:B------:R-:W-:-:S01]  /*22b0*/  FADD R145, R56, R145 ;  /* 0x0000009138917221 */ /* 0x000fc20000000000 */
[----:B------:R-:W-:Y:S01]  /*22c0*/  FADD R140, R57, R140 ;  /* 0x0000008c398c7221 */ /* 0x000fe20000000000 */
        /* <DEDUP_REMOVED lines=62> */
[----:B------:R-:W-:-:S06]  /*26b0*/  UMOV UR6, URZ ;  /* 0x0000003f00067c82 */ /* 0x000fcc0008000000 */
.L_x_25:
[----:B------:R-:W-:Y:S05]  /*26c0*/  @!P1 BRA `(.L_x_26) ;  /* 0x0000000000049947 */ /* 0x000fea0003800000 */
[----:B------:R-:W-:Y:S01]  /*26d0*/  BPT.TRAP 0x1 ;  /* 0x000000040000795c */ /* 0x000fe20000300000 */
.L_x_26:
[----:B------:R-:W-:Y:S01]  /*26e0*/  ULEA UR8, UR19, UR10, 0x3 ;  /* 0x0000000a13087291 */ /* 0x000fe2000f8e183f */
[----:B------:R-:W-:-:S03]  /*26f0*/  ISETP.GT.U32.AND P0, PT, R4, 0x1, PT ;  /* 0x000000010400780c */ /* 0x000fc60003f04070 */
[----:B------:R-:W-:-:S04]  /*2700*/  UIADD3 UR8, UR8, 0x58, URZ ;  /* 0x0000005808087890 */ /* 0x000fc8000fffe03f */
[----:B------:R-:W-:-:S09]  /*2710*/  UPRMT UR8, URZ, 0x654, UR8 ;  /* 0x000006543f087896 */ /* 0x000fd20008000008 */
[----:B------:R-:W-:Y:S01]  /*2720*/  SYNCS.ARRIVE.TRANS64.RED.A1T0 RZ, [UR8], RZ ;  /* 0x000000ffffff79a7 */ /* 0x000fe20008100408 */
[----:B------:R-:W-:Y:S05]  /*2730*/  @P0 BRA `(.L_x_27) ;  /* 0x0000000000040947 */ /* 0x000fea0003800000 */
[----:B------:R-:W-:Y:S01]  /*2740*/  BPT.TRAP 0x1 ;  /* 0x000000040000795c */ /* 0x000fe20000300000 */
.L_x_27:
[----:B------:R-:W-:Y:S01]  /*2750*/  UIADD3 UR18, UR18, 0x1, URZ ;  /* 0x0000000112127890 */ /* 0x000fe2000fffe03f */
[C---:B------:R-:W-:Y:S01]  /*2760*/  ISETP.GT.AND P0, PT, R10.reuse, 0x1, PT ;  /* 0x000000010a00780c */ /* 0x040fe20003f04270 */
[----:B------:R-:W-:Y:S01]  /*2770*/  UIADD3 UR19, UR19, 0x1, URZ ;  /* 0x0000000113137890 */ /* 0x000fe2000fffe03f */
[----:B------:R-:W-:Y:S01]  /*2780*/  VIADD R10, R10, 0xffffffff ;  /* 0xffffffff0a0a7836 */ /* 0x000fe20000000000 */
[----:B------:R-:W-:Y:S02]  /*2790*/  UISETP.NE.AND UP0, UPT, UR18, 0xb, UPT ;  /* 0x0000000b1200788c */ /* 0x000fe4000bf05270 */
[----:B------:R-:W-:Y:S02]  /*27a0*/  UISETP.NE.AND UP1, UPT, UR19, 0xb, UPT ;  /* 0x0000000b1300788c */ /* 0x000fe4000bf25270 */
[----:B------:R-:W-:Y:S02]  /*27b0*/  USEL UR8, URZ, 0x1, UP0 ;  /* 0x000000013f087887 */ /* 0x000fe40008000000 */
[----:B------:R-:W-:-:S02]  /*27c0*/  USEL UR18, UR18, URZ, UP0 ;  /* 0x0000003f12127287 */ /* 0x000fc40008000000 */
[----:B------:R-:W-:Y:S02]  /*27d0*/  USEL UR19, UR19, URZ, UP1 ;  /* 0x0000003f13137287 */ /* 0x000fe40008800000 */
[----:B------:R-:W-:Y:S01]  /*27e0*/  LOP3.LUT R13, R13, UR8, RZ, 0x3c, !PT ;  /* 0x000000080d0d7c12 */ /* 0x000fe2000f8e3cff */
[----:B------:R-:W-:Y:S01]  /*27f0*/  UMOV UR8, 0x1 ;  /* 0x0000000100087882 */ /* 0x000fe20000000000 */
[----:B------:R-:W-:Y:S08]  /*2800*/  @P0 BRA `(.L_x_28) ;  /* 0xfffffff400e00947 */ /* 0x000ff0000383ffff */
.L_x_20:
[----:B------:R-:W-:Y:S01]  /*2810*/  UISETP.NE.AND UP0, UPT, UR6, URZ, UPT ;  /* 0x0000003f0600728c */ /* 0x000fe2000bf05270 */
[----:B01----:R-:W0:Y:S03]  /*2820*/  LDC R10, c[0x0][0x28c] ;  /* 0x0000a300ff0a7b82 */ /* 0x003e260000000800 */
[----:B------:R-:W-:-:S06]  /*2830*/  USEL UR6, URZ, 0x1, !UP0 ;  /* 0x000000013f067887 */ /* 0x000fcc000c000000 */
[----:B------:R-:W-:Y:S02]  /*2840*/  ISETP.NE.AND P0, PT, RZ, UR6, PT ;  /* 0x00000006ff007c0c */ /* 0x000fe4000bf05270 */
[----:B0-----:R-:W-:-:S11]  /*2850*/  ISETP.GE.AND P1, PT, R10, 0x1, PT ;  /* 0x000000010a00780c */ /* 0x001fd60003f26270 */
[----:B------:R-:W-:Y:S05]  /*2860*/  @!P0 BRA `(.L_x_29) ;  /* 0x0000000400048947 */ /* 0x000fea0003800000 */
[----:B------:R-:W-:Y:S02]  /*2870*/  WARPGROUP.DEPBAR.LE gsb0, 0x0 ;  /* 0x00008000000079c5 */ /* 0x000fe40000010000 */
[----:B------:R-:W-:Y:S01]  /*2880*/  FADD R145, R56, R145 ;  /* 0x0000009138917221 */ /* 0x000fe20000000000 */
        /* <DEDUP_REMOVED lines=62> */
[----:B------:R-:W-:-:S07]  /*2c70*/  FADD R18, R18, R55 ;  /* 0x0000003712127221 */ /* 0x000fce0000000000 */
.L_x_29:
[----:B------:R-:W-:Y:S02]  /*2c80*/  WARPGROUP.DEPBAR.LE gsb0, 0x0 ;  /* 0x00008000000079c5 */ /* 0x000fe40000010000 */
[----:B------:R-:W-:Y:S05]  /*2c90*/  @!P1 BRA `(.L_x_30) ;  /* 0x0000000000409947 */ /* 0x000fea0003800000 */
[----:B------:R-:W-:-:S13]  /*2ca0*/  ISETP.NE.AND P0, PT, R142, 0x3, PT ;  /* 0x000000038e00780c */ /* 0x000fda0003f05270 */
[----:B------:R-:W-:Y:S05]  /*2cb0*/  @!P0 BRA `(.L_x_31) ;  /* 0x0000000000048947 */ /* 0x000fea0003800000 */
[----:B------:R-:W-:Y:S01]  /*2cc0*/  BPT.TRAP 0x1 ;  /* 0x000000040000795c */ /* 0x000fe20000300000 */
.L_x_31:
[----:B------:R-:W-:Y:S01]  /*2cd0*/  UISETP.LT.AND UP0, UPT, UR9, 0x1, UPT ;  /* 0x000000010900788c */ /* 0x000fe2000bf01270 */
[----:B------:R-:W-:-:S03]  /*2ce0*/  ISETP.GT.U32.AND P0, PT, R4, 0x1, PT ;  /* 0x000000010400780c */ /* 0x000fc60003f04070 */
[----:B------:R-:W-:-:S04]  /*2cf0*/  USEL UR8, UR9, 0x1, UP0 ;  /* 0x0000000109087887 */ /* 0x000fc80008000000 */
[----:B------:R-:W-:-:S04]  /*2d00*/  UIADD3 UR8, UR5, UR9, -UR8 ;  /* 0x0000000905087290 */ /* 0x000fc8000fffe808 */
[----:B------:R-:W-:-:S04]  /*2d10*/  UIMAD.WIDE.U32 UR6, UR8, -0x45d1745d, URZ ;  /* 0xba2e8ba3080678a5 */ /* 0x000fc8000f8e003f */
[----:B------:R-:W-:-:S04]  /*2d20*/  USHF.R.U32.HI UR6, URZ, 0x3, UR7 ;  /* 0x000000033f067899 */ /* 0x000fc80008011607 */
[----:B------:R-:W-:-:S04]  /*2d30*/  UIMAD UR8, UR6, -0xb, UR8 ;  /* 0xfffffff5060878a4 */ /* 0x000fc8000f8e0208 */
[----:B------:R-:W-:-:S04]  /*2d40*/  ULEA UR8, UR8, UR10, 0x3 ;  /* 0x0000000a08087291 */ /* 0x000fc8000f8e183f */
[----:B------:R-:W-:-:S04]  /*2d50*/  UIADD3 UR8, UR8, 0x58, URZ ;  /* 0x0000005808087890 */ /* 0x000fc8000fffe03f */
[----:B------:R-:W-:-:S09]  /*2d60*/  UPRMT UR8, URZ, 0x654, UR8 ;  /* 0x000006543f087896 */ /* 0x000fd20008000008 */
[----:B------:R-:W-:Y:S01]  /*2d70*/  SYNCS.ARRIVE.TRANS64.RED.A1T0 RZ, [UR8], RZ ;  /* 0x000000ffffff79a7 */ /* 0x000fe20008100408 */
[----:B------:R-:W-:Y:S05]  /*2d80*/  @P0 BRA `(.L_x_30) ;  /* 0x0000000000040947 */ /* 0x000fea0003800000 */
[----:B------:R-:W-:Y:S01]  /*2d90*/  BPT.TRAP 0x1 ;  /* 0x000000040000795c */ /* 0x000fe20000300000 */
.L_x_30:
[----:B------:R-:W0:Y:S01]  /*2da0*/  LDC R14, c[0x0][0x288] ;  /* 0x0000a200ff0e7b82 */ /* 0x000e220000000800 */
[----:B------:R-:W-:Y:S01]  /*2db0*/  IMAD.SHL.U32 R33, R7, 0x40, RZ ;  /* 0x0000004007217824 */ /* 0x000fe200078e00ff */
[--C-:B------:R-:W-:Y:S01]  /*2dc0*/  SHF.R.U32.HI R10, RZ, 0x2, R0.reuse ;  /* 0x00000002ff0a7819 */ /* 0x100fe20000011600 */
[----:B------:R-:W-:Y:S01]  /*2dd0*/  UIADD3 UR5, UR9, UR5, URZ ;  /* 0x0000000509057290 */ /* 0x000fe2000fffe03f */
[----:B------:R-:W-:Y:S01]  /*2de0*/  LOP3.LUT R12, R0, 0x60, RZ, 0xc0, !PT ;  /* 0x00000060000c7812 */ /* 0x000fe200078ec0ff */
[----:B------:R-:W-:Y:S01]  /*2df0*/  IMAD.SHL.U32 R34, R6, 0x100, RZ ;  /* 0x0000010006227824 */ /* 0x000fe200078e00ff */
[----:B------:R-:W-:Y:S01]  /*2e00*/  SHF.R.U32.HI R13, RZ, 0x7, R0 ;  /* 0x00000007ff0d7819 */ /* 0x000fe20000011600 */
[----:B------:R-:W-:Y:S01]  /*2e10*/  UISETP.GT.U32.AND UP0, UPT, UR5, 0xa, UPT ;  /* 0x0000000a0500788c */ /* 0x000fe2000bf04070 */
[----:B------:R-:W-:Y:S01]  /*2e20*/  LOP3.LUT R11, R10, 0x7, RZ, 0xc0, !PT ;  /* 0x000000070a0b7812 */ /* 0x000fe200078ec0ff */
[C---:B------:R-:W-:Y:S01]  /*2e30*/  IMAD.SHL.U32 R26, R0.reuse, 0x2, RZ ;  /* 0x00000002001a7824 */ /* 0x040fe200078e00ff */
[----:B------:R-:W-:Y:S01]  /*2e40*/  SHF.R.U32.HI R12, RZ, 0x1, R12 ;  /* 0x00000001ff0c7819 */ /* 0x000fe2000001160c */
[----:B------:R-:W-:Y:S01]  /*2e50*/  ULDC UR12, c[0x0][0x284] ;  /* 0x0000a100000c7ab9 */ /* 0x000fe20000000800 */
[----:B------:R-:W-:Y:S01]  /*2e60*/  LOP3.LUT R10, R13, 0x1, RZ, 0xc0, !PT ;  /* 0x000000010d0a7812 */ /* 0x000fe200078ec0ff */
[----:B------:R-:W-:Y:S01]  /*2e70*/  UISETP.LT.U32.AND UP0, UPT, UR9, 0xb, UP0 ;  /* 0x0000000b0900788c */ /* 0x000fe20008701070 */
[----:B------:R-:W-:Y:S01]  /*2e80*/  IADD3 R15, RZ, -R12, -R11 ;  /* 0x8000000cff0f7210 */ /* 0x000fe20007ffe80b */
[----:B------:R-:W-:Y:S01]  /*2e90*/  UISETP.GE.U32.AND UP1, UPT, UR9, 0xb, UPT ;  /* 0x0000000b0900788c */ /* 0x000fe2000bf26070 */
[----:B------:R-:W-:Y:S01]  /*2ea0*/  LOP3.LUT R13, R0, 0x3, RZ, 0xc0, !PT ;  /* 0x00000003000d7812 */ /* 0x000fe200078ec0ff */
[C---:B------:R-:W-:Y:S01]  /*2eb0*/  IMAD.SHL.U32 R24, R10.reuse, 0x40, RZ ;  /* 0x000000400a187824 */ /* 0x040fe200078e00ff */
[----:B------:R-:W-:Y:S01]  /*2ec0*/  SHF.R.S32.HI R29, RZ, 0x1f, R5 ;  /* 0x0000001fff1d7819 */ /* 0x000fe20000011405 */
[----:B------:R-:W-:Y:S01]  /*2ed0*/  UIMAD.WIDE.U32 UR6, UR5, -0x45d1745d, URZ ;  /* 0xba2e8ba3050678a5 */ /* 0x000fe2000f8e003f */
[C---:B------:R-:W-:Y:S01]  /*2ee0*/  LOP3.LUT R26, R33.reuse, 0x6, R26, 0xf8, !PT ;  /* 0x00000006211a7812 */ /* 0x040fe200078ef81a */
[----:B------:R-:W-:Y:S01]  /*2ef0*/  USEL UR8, URZ, 0x1, !UP0 ;  /* 0x000000013f087887 */ /* 0x000fe2000c000000 */
[----:B------:R-:W-:Y:S01]  /*2f00*/  IMAD R15, R10, -0x40, R15 ;  /* 0xffffffc00a0f7824 */ /* 0x000fe200078e020f */
[----:B------:R-:W-:Y:S01]  /*2f10*/  ULDC.64 UR10, c[0x0][0x5d0] ;  /* 0x00017400000a7ab9 */ /* 0x000fe20000000a00 */
[----:B0-----:R-:W-:Y:S01]  /*2f20*/  ISETP.GE.AND P0, PT, R33, R14, PT ;  /* 0x0000000e2100720c */ /* 0x001fe20003f06270 */
[----:B------:R-:W-:Y:S01]  /*2f30*/  IMAD R10, R13, -0x2, R14 ;  /* 0xfffffffe0d0a7824 */ /* 0x000fe200078e020e */
[----:B------:R-:W-:Y:S01]  /*2f40*/  SHF.R.S32.HI R27, RZ, 0x1f, R26 ;  /* 0x0000001fff1b7819 */ /* 0x000fe2000001141a */
[----:B------:R-:W-:Y:S01]  /*2f50*/  IMAD R14, R29, UR10, RZ ;  /* 0x0000000a1d0e7c24 */ /* 0x000fe2000f8e02ff */
[----:B------:R-:W-:Y:S01]  /*2f60*/  ISETP.GE.OR P0, PT, R34, UR12, P0 ;  /* 0x0000000c22007c0c */ /* 0x000fe20008706670 */
[----:B------:R-:W-:Y:S01]  /*2f70*/  USHF.R.U32.HI UR6, URZ, 0x3, UR7 ;  /* 0x000000033f067899 */ /* 0x000fe20008011607 */
[----:B------:R-:W-:Y:S01]  /*2f80*/  LOP3.LUT R35, R24, 0x40, R11, 0xe2, !PT ;  /* 0x0000004018237812 */ /* 0x000fe200078ee20b */
[----:B------:R-:W-:Y:S01]  /*2f90*/  ULOP3.LUT UR4, UR4, UR8, URZ, 0x3c, !UPT ;  /* 0x0000000804047292 */ /* 0x000fe2000f8e3c3f */
[----:B------:R-:W-:Y:S01]  /*2fa0*/  IMAD.WIDE R24, R6, 0x100, RZ ;  /* 0x0000010006187825 */ /* 0x000fe200078e02ff */
[----:B------:R-:W-:Y:S01]  /*2fb0*/  UIMAD UR5, UR6, -0xb, UR5 ;  /* 0xfffffff5060578a4 */ /* 0x000fe2000f8e0205 */
[----:B------:R-:W-:Y:S01]  /*2fc0*/  IADD3 R34, -R34, UR12, R15 ;  /* 0x0000000c22227c10 */ /* 0x000fe2000fffe10f */
[----:B------:R-:W-:Y:S01]  /*2fd0*/  @UP1 ULOP3.LUT UR4, UR4, 0x1, UR6, 0x78, !UPT ;  /* 0x0000000104041892 */ /* 0x000fe2000f8e7806 */
[C---:B------:R-:W-:Y:S01]  /*2fe0*/  IMAD R11, R5.reuse, UR11, R14 ;  /* 0x0000000b050b7c24 */ /* 0x040fe2000f8e020e */
[----:B------:R-:W-:Y:S01]  /*2ff0*/  LOP3.LUT R35, R24, R35, R12, 0xfe, !PT ;  /* 0x0000002318237212 */ /* 0x000fe200078efe0c */
[----:B------:R-:W-:-:S04]  /*3000*/  IMAD.WIDE.U32 R6, R5, UR10, R26 ;  /* 0x0000000a05067c25 */ /* 0x000fc8000f8e001a */
[----:B------:R-:W-:Y:S02]  /*3010*/  IMAD.IADD R7, R7, 0x1, R11 ;  /* 0x0000000107077824 */ /* 0x000fe400078e020b */
[----:B------:R-:W-:Y:S02]  /*3020*/  IMAD.IADD R33, R10, 0x1, -R33 ;  /* 0x000000010a217824 */ /* 0x000fe400078e0a21 */
[----:B------:R-:W-:Y:S01]  /*3030*/  IMAD.MOV.U32 R32, RZ, RZ, -0x1 ;  /* 0xffffffffff207424 */ /* 0x000fe200078e00ff */
[----:B------:R-:W-:Y:S06]  /*3040*/  @P0 BRA `(.L_x_32) ;  /* 0x0000004800040947 */ /* 0x000fec0003800000 */
[----:B------:R-:W0:Y:S01]  /*3050*/  LDC.64 R30, c[0x0][0x5c8] ;  /* 0x00017200ff1e7b82 */ /* 0x000e220000000a00 */
[----:B------:R-:W-:Y:S01]  /*3060*/  ULDC.64 UR6, c[0x0][0x5c0] ;  /* 0x0001700000067ab9 */ /* 0x000fe20000000a00 */
[----:B------:R-:W-:Y:S01]  /*3070*/  BSSY B0, `(.L_x_32) ;  /* 0x000047e000007945 */ /* 0x000fe20003800000 */
[-C--:B0-----:R-:W-:Y:S02]  /*3080*/  IMAD R10, R25, R30.reuse, RZ ;  /* 0x0000001e190a7224 */ /* 0x081fe400078e02ff */
[----:B------:R-:W-:-:S04]  /*3090*/  IMAD.WIDE.U32 R6, R35, R30, R6 ;  /* 0x0000001e23067225 */ /* 0x000fc800078e0006 */
[----:B------:R-:W-:Y:S01]  /*30a0*/  IMAD R13, R35, R31, R10 ;  /* 0x0000001f230d7224 */ /* 0x000fe200078e020a */
[----:B------:R-:W-:Y:S01]  /*30b0*/  IADD3 R14, P4, R6, UR6, RZ ;  /* 0x00000006060e7c10 */ /* 0x000fe2000ff9e0ff */
[C---:B------:R-:W-:Y:S01]  /*30c0*/  IMAD.SHL.U32 R11, R30.reuse, 0x80, RZ ;  /* 0x000000801e0b7824 */ /* 0x040fe200078e00ff */
[C---:B------:R-:W-:Y:S01]  /*30d0*/  LEA R28, P2, R30.reuse, R6, 0x3 ;  /* 0x000000061e1c7211 */ /* 0x040fe200078418ff */
[----:B------:R-:W-:Y:S01]  /*30e0*/  IMAD.IADD R36, R7, 0x1, R13 ;  /* 0x0000000107247824 */ /* 0x000fe200078e020d */
[----:B------:R-:W-:Y:S02]  /*30f0*/  SHF.L.U64.HI R7, R30, 0x7, R31 ;  /* 0x000000071e077819 */ /* 0x000fe4000001021f */
[----:B------:R-:W-:Y:S02]  /*3100*/  IADD3 R10, P1, P0, R6, UR6, R11 ;  /* 0x00000006060a7c10 */ /* 0x000fe4000f83e00b */
[----:B------:R-:W-:Y:S02]  /*3110*/  IADD3.X R15, R36, UR7, RZ, P4, !PT ;  /* 0x00000007240f7c10 */ /* 0x000fe4000a7fe4ff */
[----:B---3-5:R-:W-:-:S02]  /*3120*/  FSETP.NEU.AND P4, PT, R9, RZ, PT ;  /* 0x000000ff0900720b */ /* 0x028fc40003f8d000 */
[----:B------:R-:W-:Y:S02]  /*3130*/  LEA.HI.X R30, R30, R36, R31, 0x3, P2 ;  /* 0x000000241e1e7211 */ /* 0x000fe400010f1c1f */
[C---:B------:R-:W-:Y:S02]  /*3140*/  IADD3 R12, P2, R28.reuse, UR6, RZ ;  /* 0x000000061c0c7c10 */ /* 0x040fe4000ff5e0ff */
[----:B------:R-:W-:Y:S02]  /*3150*/  IADD3 R6, P5, P6, R28, UR6, R11 ;  /* 0x000000061c067c10 */ /* 0x000fe4000febe00b */
[--C-:B------:R-:W-:Y:S02]  /*3160*/  IADD3.X R11, R36, UR7, R7.reuse, P1, P0 ;  /* 0x00000007240b7c10 */ /* 0x100fe40008fe0407 */
[C---:B------:R-:W-:Y:S02]  /*3170*/  IADD3.X R13, R30.reuse, UR7, RZ, P2, !PT ;  /* 0x000000071e0d7c10 */ /* 0x040fe400097fe4ff */
[----:B------:R-:W-:Y:S01]  /*3180*/  IADD3.X R7, R30, UR7, R7, P5, P6 ;  /* 0x000000071e077c10 */ /* 0x000fe2000afec407 */
[----:B------:R-:W-:Y:S06]  /*3190*/  @!P4 BRA `(.L_x_33) ;  /* 0x00000034009cc947 */ /* 0x000fec0003800000 */
[----:B------:R-:W-:Y:S01]  /*31a0*/  ULDC.64 UR6, c[0x0][0x5b8] ;  /* 0x00016e0000067ab9 */ /* 0x000fe20000000a00 */
[----:B------:R-:W-:Y:S01]  /*31b0*/  ISETP.GE.AND P0, PT, R34, 0x1, PT ;  /* 0x000000012200780c */ /* 0x000fe20003f06270 */
[----:B------:R-:W-:Y:S01]  /*31c0*/  IMAD R28, R29, UR6, RZ ;  /* 0x000000061d1c7c24 */ /* 0x000fe2000f8e02ff */
[----:B------:R-:W-:Y:S01]  /*31d0*/  ULDC.64 UR10, c[0x0][0x5a8] ;  /* 0x00016a00000a7ab9 */ /* 0x000fe20000000a00 */
[----:B------:R-:W-:Y:S01]  /*31e0*/  IMAD.WIDE.U32 R26, R5, UR6, R26 ;  /* 0x00000006051a7c25 */ /* 0x000fe2000f8e001a */
[----:B------:R-:W-:Y:S01]  /*31f0*/  ISETP.LT.OR P4, PT, R33, 0x1, !P0 ;  /* 0x000000012100780c */ /* 0x000fe20004781670 */
[----:B------:R-:W-:Y:S02]  /*3200*/  BSSY B1, `(.L_x_34) ;  /* 0x000000c000017945 */ /* 0x000fe40003800000 */
[----:B------:R-:W-:Y:S01]  /*3210*/  IMAD R5, R5, UR7, R28 ;  /* 0x0000000705057c24 */ /* 0x000fe2000f8e021c */
[----:B------:R-:W-:Y:S02]  /*3220*/  ULDC.64 UR6, c[0x0][0x5b0] ;  /* 0x00016c0000067ab9 */ /* 0x000fe40000000a00 */
[----:B------:R-:W-:-:S02]  /*3230*/  IMAD R30, R25, UR6, RZ ;  /* 0x00000006191e7c24 */ /* 0x000fc4000f8e02ff */
[----:B------:R-:W-:Y:S02]  /*3240*/  IMAD.IADD R27, R27, 0x1, R5 ;  /* 0x000000011b1b7824 */ /* 0x000fe400078e0205 */
[C---:B------:R-:W-:Y:S02]  /*3250*/  IMAD R5, R35.reuse, UR7, R30 ;  /* 0x0000000723057c24 */ /* 0x040fe4000f8e021e */
[----:B------:R-:W-:-:S03]  /*3260*/  IMAD.WIDE.U32 R28, R35, UR6, R26 ;  /* 0x00000006231c7c25 */ /* 0x000fc6000f8e001a */
[----:B------:R-:W-:-:S04]  /*3270*/  IADD3 R28, P1, R28, UR10, RZ ;  /* 0x0000000a1c1c7c10 */ /* 0x000fc8000ff3e0ff */
[--C-:B------:R-:W-:Y:S02]  /*3280*/  IADD3.X R29, R29, UR11, R5.reuse, P1, !PT ;  /* 0x0000000b1d1d7c10 */ /* 0x100fe40008ffe405 */
[----:B------:R-:W-:Y:S01]  /*3290*/  PRMT R5, RZ, 0x7610, R5 ;  /* 0x00007610ff057816 */ /* 0x000fe20000000005 */
[----:B------:R-:W-:Y:S06]  /*32a0*/  @P4 BRA `(.L_x_35) ;  /* 0x0000000000044947 */ /* 0x000fec0003800000 */
[----:B------:R0:W5:Y:S02]  /*32b0*/  LDG.E.U8 R5, desc[UR16][R28.64] ;  /* 0x000000101c057981 */ /* 0x000164000c1e1100 */
.L_x_35:
[----:B------:R-:W-:Y:S05]  /*32c0*/  BSYNC B1 ;  /* 0x0000000000017941 */ /* 0x000fea0003800000 */
.L_x_34:
[----:B-----5:R-:W-:Y:S01]  /*32d0*/  LOP3.LUT R5, R5, 0xff, RZ, 0xc0, !PT ;  /* 0x000000ff05057812 */ /* 0x020fe200078ec0ff */
[----:B------:R-:W-:Y:S01]  /*32e0*/  BSSY B1, `(.L_x_36) ;  /* 0x000000b000017945 */ /* 0x000fe20003800000 */
[----:B------:R-:W-:Y:S02]  /*32f0*/  ISETP.LT.OR P2, PT, R33, 0x2, !P0 ;  /* 0x000000022100780c */ /* 0x000fe40004741670 */
[----:B------:R-:W-:-:S05]  /*3300*/  F2FP.F16.E5M2.UNPACK_B R5, R5 ;  /* 0x00000005ff05723e */ /* 0x000fca00020004ff */
[----:B------:R-:W-:Y:S01]  /*3310*/  HADD2.F32 R30, -RZ, R5.H0_H0 ;  /* 0x20000005ff1e7230 */ /* 0x000fe20000004100 */
[----:B------:R-:W-:-:S04]  /*3320*/  PRMT R5, RZ, 0x7610, R5 ;  /* 0x00007610ff057816 */ /* 0x000fc80000000005 */
[----:B------:R-:W-:-:S04]  /*3330*/  FMUL R30, R30, R9 ;  /* 0x000000091e1e7220 */ /* 0x000fc80000400000 */
[----:B--2---:R-:W-:-:S05]  /*3340*/  FFMA R30, R145, R8, R30 ;  /* 0x00000008911e7223 */ /* 0x004fca000000001e */
[----:B------:R-:W-:-:S05]  /*3350*/  F2FP.SATFINITE.E5M2.F32.PACK_AB_MERGE_C R31, RZ, R30, RZ ;  /* 0x0000001eff1f723e */ /* 0x000fca00048060ff */
[----:B------:R1:W-:Y:S01]  /*3360*/  @!P4 STG.E.U8 desc[UR16][R14.64], R31 ;  /* 0x0000001f0e00c986 */ /* 0x0003e2000c101110 */
[----:B------:R-:W-:Y:S05]  /*3370*/  @P2 BRA `(.L_x_37) ;  /* 0x0000000000042947 */ /* 0x000fea0003800000 */
[----:B------:R2:W5:Y:S02]  /*3380*/  LDG.E.U8 R5, desc[UR16][R28.64+0x1] ;  /* 0x000001101c057981 */ /* 0x000564000c1e1100 */
.L_x_37:
[----:B------:R-:W-:Y:S05]  /*3390*/  BSYNC B1 ;  /* 0x0000000000017941 */ /* 0x000fea0003800000 */
.L_x_36:
[----:B-----5:R-:W-:Y:S01]  /*33a0*/  LOP3.LUT R5, R5, 0xff, RZ, 0xc0, !PT ;  /* 0x000000ff05057812 */ /* 0x020fe200078ec0ff */
[----:B------:R-:W-:Y:S01]  /*33b0*/  BSSY B1, `(.L_x_38) ;  /* 0x0000013000017945 */ /* 0x000fe20003800000 */
[----:B------:R-:W-:Y:S02]  /*33c0*/  IADD3 R37, P1, R35, 0x8, RZ ;  /* 0x0000000823257810 */ /* 0x000fe40007f3e0ff */
[----:B------:R-:W-:-:S03]  /*33d0*/  F2FP.F16.E5M2.UNPACK_B R5, R5 ;  /* 0x00000005ff05723e */ /* 0x000fc600020004ff */
[----:B-1----:R-:W-:Y:S01]  /*33e0*/  IMAD.X R31, RZ, RZ, R25, P1 ;  /* 0x000000ffff1f7224 */ /* 0x002fe200008e0619 */
[----:B------:R-:W-:Y:S01]  /*33f0*/  ISETP.GE.AND P1, PT, R34, 0x9, PT ;  /* 0x000000092200780c */ /* 0x000fe20003f26270 */
[----:B------:R-:W-:Y:S02]  /*3400*/  HADD2.F32 R30, -RZ, R5.H0_H0 ;  /* 0x20000005ff1e7230 */ /* 0x000fe40000004100 */
[----:B------:R-:W-:Y:S01]  /*3410*/  IMAD R36, R31, UR6, RZ ;  /* 0x000000061f247c24 */ /* 0x000fe2000f8e02ff */
[----:B------:R-:W-:Y:S02]  /*3420*/  ISETP.LT.OR P5, PT, R33, 0x1, !P1 ;  /* 0x000000012100780c */ /* 0x000fe40004fa1670 */
[----:B------:R-:W-:Y:S01]  /*3430*/  FMUL R5, R30, R9 ;  /* 0x000000091e057220 */ /* 0x000fe20000400000 */
[----:B------:R-:W-:-:S04]  /*3440*/  IMAD.WIDE.U32 R30, R37, UR6, R26 ;  /* 0x00000006251e7c25 */ /* 0x000fc8000f8e001a */
[----:B------:R-:W-:Y:S01]  /*3450*/  FFMA R5, R140, R8, R5 ;  /* 0x000000088c057223 */ /* 0x000fe20000000005 */
[----:B------:R-:W-:Y:S01]  /*3460*/  IMAD R37, R37, UR7, R36 ;  /* 0x0000000725257c24 */ /* 0x000fe2000f8e0224 */
[----:B------:R-:W-:-:S03]  /*3470*/  IADD3 R30, P4, R30, UR10, RZ ;  /* 0x0000000a1e1e7c10 */ /* 0x000fc6000ff9e0ff */
[----:B------:R-:W-:Y:S02]  /*3480*/  F2FP.SATFINITE.E5M2.F32.PACK_AB_MERGE_C R39, RZ, R5, RZ ;  /* 0x00000005ff27723e */ /* 0x000fe400048060ff */
[----:B------:R-:W-:Y:S02]  /*3490*/  IADD3.X R31, R31, UR11, R37, P4, !PT ;  /* 0x0000000b1f1f7c10 */ /* 0x000fe4000a7fe425 */
[----:B------:R-:W-:Y:S01]  /*34a0*/  PRMT R5, RZ, 0x7610, R5 ;  /* 0x00007610ff057816 */ /* 0x000fe20000000005 */
[----:B------:R1:W-:Y:S01]  /*34b0*/  @!P2 STG.E.U8 desc[UR16][R14.64+0x1], R39 ;  /* 0x000001270e00a986 */ /* 0x0003e2000c101110 */
[----:B------:R-:W-:Y:S05]  /*34c0*/  @P5 BRA `(.L_x_39) ;  /* 0x0000000000045947 */ /* 0x000fea0003800000 */
[----:B------:R3:W5:Y:S02]  /*34d0*/  LDG.E.U8 R5, desc[UR16][R30.64] ;  /* 0x000000101e057981 */ /* 0x000764000c1e1100 */
.L_x_39:
[----:B------:R-:W-:Y:S05]  /*34e0*/  BSYNC B1 ;  /* 0x0000000000017941 */ /* 0x000fea0003800000 */
.L_x_38:
[----:B-----5:R-:W-:Y:S01]  /*34f0*/  LOP3.LUT R5, R5, 0xff, RZ, 0xc0, !PT ;  /* 0x000000ff05057812 */ /* 0x020fe200078ec0ff */
[----:B------:R-:W-:Y:S01]  /*3500*/  BSSY B1, `(.L_x_40) ;  /* 0x000000b000017945 */ /* 0x000fe20003800000 */
[----:B------:R-:W-:Y:S02]  /*3510*/  ISETP.LT.OR P2, PT, R33, 0x2, !P1 ;  /* 0x000000022100780c */ /* 0x000fe40004f41670 */
[----:B------:R-:W-:-:S05]  /*3520*/  F2FP.F16.E5M2.UNPACK_B R5, R5 ;  /* 0x00000005ff05723e */ /* 0x000fca00020004ff */
[----:B------:R-:W-:Y:S01]  /*3530*/  HADD2.F32 R36, -RZ, R5.H0_H0 ;  /* 0x20000005ff247230 */ /* 0x000fe20000004100 */
[----:B------:R-:W-:-:S04]  /*3540*/  PRMT R5, RZ, 0x7610, R5 ;  /* 0x00007610ff057816 */ /* 0x000fc80000000005 */
[----:B------:R-:W-:-:S04]  /*3550*/  FMUL R36, R36, R9 ;  /* 0x0000000924247220 */ /* 0x000fc80000400000 */
[----:B------:R-:W-:-:S05]  /*3560*/  FFMA R36, R143, R8, R36 ;  /* 0x000000088f247223 */ /* 0x000fca0000000024 */
[----:B------:R-:W-:-:S05]  /*3570*/  F2FP.SATFINITE.E5M2.F32.PACK_AB_MERGE_C R37, RZ, R36, RZ ;  /* 0x00000024ff25723e */ /* 0x000fca00048060ff */
[----:B------:R4:W-:Y:S01]  /*3580*/  @!P5 STG.E.U8 desc[UR16][R12.64], R37 ;  /* 0x000000250c00d986 */ /* 0x0009e2000c101110 */
[----:B------:R-:W-:Y:S05]  /*3590*/  @P2 BRA `(.L_x_41) ;  /* 0x0000000000042947 */ /* 0x000fea0003800000 */
[----:B------:R0:W5:Y:S02]  /*35a0*/  LDG.E.U8 R5, desc[UR16][R30.64+0x1] ;  /* 0x000001101e057981 */ /* 0x000164000c1e1100 */
.L_x_41:
[----:B------:R-:W-:Y:S05]  /*35b0*/  BSYNC B1 ;  /* 0x0000000000017941 */ /* 0x000fea0003800000 */
.L_x_40:
[----:B-----5:R-:W-:Y:S01]  /*35c0*/  LOP3.LUT R5, R5, 0xff, RZ, 0xc0, !PT ;  /* 0x000000ff05057812 */ /* 0x020fe200078ec0ff */
[----:B------:R-:W-:Y:S01]  /*35d0*/  BSSY B1, `(.L_x_42) ;  /* 0x000000b000017945 */ /* 0x000fe20003800000 */
[----:B------:R-:W-:Y:S02]  /*35e0*/  ISETP.LT.OR P4, PT, R33, 0x9, !P0 ;  /* 0x000000092100780c */ /* 0x000fe40004781670 */
[----:B------:R-:W-:-:S05]  /*35f0*/  F2FP.F16.E5M2.UNPACK_B R5, R5 ;  /* 0x00000005ff05723e */ /* 0x000fca00020004ff */
[----:B------:R-:W-:-:S05]  /*3600*/  HADD2.F32 R36, -RZ, R5.H0_H0 ;  /* 0x20000005ff247230 */ /* 0x000fca0000004100 */
[----:B------:R-:W-:-:S04]  /*3610*/  FMUL R5, R36, R9 ;  /* 0x0000000924057220 */ /* 0x000fc80000400000 */
[----:B------:R-:W-:-:S05]  /*3620*/  FFMA R5, R138, R8, R5 ;  /* 0x000000088a057223 */ /* 0x000fca0000000005 */
[----:B----4-:R-:W-:Y:S02]  /*3630*/  F2FP.SATFINITE.E5M2.F32.PACK_AB_MERGE_C R37, RZ, R5, RZ ;  /* 0x00000005ff25723e */ /* 0x010fe400048060ff */
[----:B------:R-:W-:-:S03]  /*3640*/  PRMT R5, RZ, 0x7610, R5 ;  /* 0x00007610ff057816 */ /* 0x000fc60000000005 */
[----:B------:R4:W-:Y:S01]  /*3650*/  @!P2 STG.E.U8 desc[UR16][R12.64+0x1], R37 ;  /* 0x000001250c00a986 */ /* 0x0009e2000c101110 */
[----:B------:R-:W-:Y:S05]  /*3660*/  @P4 BRA `(.L_x_43) ;  /* 0x0000000000044947 */ /* 0x000fea0003800000 */
[----:B------:R0:W5:Y:S02]  /*3670*/  LDG.E.U8 R5, desc[UR16][R28.64+0x8] ;  /* 0x000008101c057981 */ /* 0x000164000c1e1100 */
.L_x_43:
[----:B------:R-:W-:Y:S05]  /*3680*/  BSYNC B1 ;  /* 0x0000000000017941 */ /* 0x000fea0003800000 */
.L_x_42:
        /* <DEDUP_REMOVED lines=8> */
[----:B----4-:R-:W-:-:S05]  /*3710*/  F2FP.SATFINITE.E5M2.F32.PACK_AB_MERGE_C R37, RZ, R36, RZ ;  /* 0x00000024ff25723e */ /* 0x010fca00048060ff */
[----:B------:R4:W-:Y:S01]  /*3720*/  @!P4 STG.E.U8 desc[UR16][R14.64+0x8], R37 ;  /* 0x000008250e00c986 */ /* 0x0009e2000c101110 */
[----:B------:R-:W-:Y:S05]  /*3730*/  @P2 BRA `(.L_x_45) ;  /* 0x0000000000042947 */ /* 0x000fea0003800000 */
[----:B------:R0:W5:Y:S02]  /*3740*/  LDG.E.U8 R5, desc[UR16][R28.64+0x9] ;  /* 0x000009101c057981 */ /* 0x000164000c1e1100 */
.L_x_45:
[----:B------:R-:W-:Y:S05]  /*3750*/  BSYNC B1 ;  /* 0x0000000000017941 */ /* 0x000fea0003800000 */
.L_x_44:
        /* <DEDUP_REMOVED lines=12> */
.L_x_47:
[----:B------:R-:W-:Y:S05]  /*3820*/  BSYNC B1 ;  /* 0x0000000000017941 */ /* 0x000fea0003800000 */
.L_x_46:
        /* <DEDUP_REMOVED lines=12> */
.L_x_49:
[----:B------:R-:W-:Y:S05]  /*38f0*/  BSYNC B1 ;  /* 0x0000000000017941 */ /* 0x000fea0003800000 */
.L_x_48:
        /* <DEDUP_REMOVED lines=12> */
.L_x_51:
[----:B------:R-:W-:Y:S05]  /*39c0*/  BSYNC B1 ;  /* 0x0000000000017941 */ /* 0x000fea0003800000 */
.L_x_50:
        /* <DEDUP_REMOVED lines=12> */
.L_x_53:
[----:B------:R-:W-:Y:S05]  /*3a90*/  BSYNC B1 ;  /* 0x0000000000017941 */ /* 0x000fea0003800000 */
.L_x_52:
        /* <DEDUP_REMOVED lines=12> */
.L_x_55:
[----:B------:R-:W-:Y:S05]  /*3b60*/  BSYNC B1 ;  /* 0x0000000000017941 */ /* 0x000fea0003800000 */
.L_x_54:
        /* <DEDUP_REMOVED lines=12> */
.L_x_57:
[----:B------:R-:W-:Y:S05]  /*3c30*/  BSYNC B1 ;  /* 0x0000000000017941 */ /* 0x000fea0003800000 */
.L_x_56:
        /* <DEDUP_REMOVED lines=12> */
.L_x_59:
[----:B------:R-:W-:Y:S05]  /*3d00*/  BSYNC B1 ;  /* 0x0000000000017941 */ /* 0x000fea0003800000 */
.L_x_58:
        /* <DEDUP_REMOVED lines=12> */
.L_x_61:
[----:B------:R-:W-:Y:S05]  /*3dd0*/  BSYNC B1 ;  /* 0x0000000000017941 */ /* 0x000fea0003800000 */
.L_x_60:
        /* <DEDUP_REMOVED lines=12> */
.L_x_63:
[----:B------:R-:W-:Y:S05]  /*3ea0*/  BSYNC B1 ;  /* 0x0000000000017941 */ /* 0x000fea0003800000 */
.L_x_62:
        /* <DEDUP_REMOVED lines=12> */
.L_x_65:
[----:B------:R-:W-:Y:S05]  /*3f70*/  BSYNC B1 ;  /* 0x0000000000017941 */ /* 0x000fea0003800000 */
.L_x_64:
        /* <DEDUP_REMOVED lines=12> */
.L_x_67:
[----:B------:R-:W-:Y:S05]  /*4040*/  BSYNC B1 ;  /* 0x0000000000017941 */ /* 0x000fea0003800000 */
.L_x_66:
        /* <DEDUP_REMOVED lines=12> */
.L_x_69:
[----:B------:R-:W-:Y:S05]  /*4110*/  BSYNC B1 ;  /* 0x0000000000017941 */ /* 0x000fea0003800000 */
.L_x_68:
        /* <DEDUP_REMOVED lines=12> */
.L_x_71:
[----:B------:R-:W-:Y:S05]  /*41e0*/  BSYNC B1 ;  /* 0x0000000000017941 */ /* 0x000fea0003800000 */
.L_x_70:
        /* <DEDUP_REMOVED lines=12> */
.L_x_73:
[----:B------:R-:W-:Y:S05]  /*42b0*/  BSYNC B1 ;  /* 0x0000000000017941 */ /* 0x000fea0003800000 */
.L_x_72:
        /* <DEDUP_REMOVED lines=12> */
.L_x_75:
[----:B------:R-:W-:Y:S05]  /*4380*/  BSYNC B1 ;  /* 0x0000000000017941 */ /* 0x000fea0003800000 */
.L_x_74:
        /* <DEDUP_REMOVED lines=12> */
.L_x_77:
[----:B------:R-:W-:Y:S05]  /*4450*/  BSYNC B1 ;  /* 0x0000000000017941 */ /* 0x000fea0003800000 */
.L_x_76:
        /* <DEDUP_REMOVED lines=12> */
.L_x_79:
[----:B------:R-:W-:Y:S05]  /*4520*/  BSYNC B1 ;  /* 0x0000000000017941 */ /* 0x000fea0003800000 */
.L_x_78:
        /* <DEDUP_REMOVED lines=12> */
.L_x_81:
[----:B------:R-:W-:Y:S05]  /*45f0*/  BSYNC B1 ;  /* 0x0000000000017941 */ /* 0x000fea0003800000 */
.L_x_80:
        /* <DEDUP_REMOVED lines=12> */
.L_x_83:
[----:B------:R-:W-:Y:S05]  /*46c0*/  BSYNC B1 ;  /* 0x0000000000017941 */ /* 0x000fea0003800000 */
.L_x_82:
        /* <DEDUP_REMOVED lines=12> */
.L_x_85:
[----:B------:R-:W-:Y:S05]  /*4790*/  BSYNC B1 ;  /* 0x0000000000017941 */ /* 0x000fea0003800000 */
.L_x_84:
        /* <DEDUP_REMOVED lines=12> */
.L_x_87:
[----:B------:R-:W-:Y:S05]  /*4860*/  BSYNC B1 ;  /* 0x0000000000017941 */ /* 0x000fea0003800000 */
.L_x_86:
        /* <DEDUP_REMOVED lines=12> */
.L_x_89:
[----:B------:R-:W-:Y:S05]  /*4930*/  BSYNC B1 ;  /* 0x0000000000017941 */ /* 0x000fea0003800000 */
.L_x_88:
        /* <DEDUP_REMOVED lines=12> */
.L_x_91:
[----:B------:R-:W-:Y:S05]  /*4a00*/  BSYNC B1 ;  /* 0x0000000000017941 */ /* 0x000fea0003800000 */
.L_x_90:
        /* <DEDUP_REMOVED lines=12> */
.L_x_93:
[----:B------:R-:W-:Y:S05]  /*4ad0*/  BSYNC B1 ;  /* 0x0000000000017941 */ /* 0x000fea0003800000 */
.L_x_92:
[----:B-----5:R-:W-:Y:S01]  /*4ae0*/  LOP3.LUT R5, R5, 0xff, RZ, 0xc0, !PT ;  /* 0x000000ff05057812 */ /* 0x020fe200078ec0ff */
[----:B------:R-:W-:Y:S01]  /*4af0*/  BSSY B1, `(.L_x_94) ;  /* 0x000000b000017945 */ /* 0x000fe20003800000 */
[----:B------:R-:W-:Y:S02]  /*4b00*/  ISETP.LT.OR P2, PT, R33, 0x39, !P1 ;  /* 0x000000392100780c */ /* 0x000fe40004f41670 */
[----:B------:R-:W-:-:S05]  /*4b10*/  F2FP.F16.E5M2.UNPACK_B R5, R5 ;  /* 0x00000005ff05723e */ /* 0x000fca00020004ff */
[----:B0-2---:R-:W-:-:S05]  /*4b20*/  HADD2.F32 R28, -RZ, R5.H0_H0 ;  /* 0x20000005ff1c7230 */ /* 0x005fca0000004100 */
[----:B------:R-:W-:-:S04]  /*4b30*/  FMUL R5, R28, R9 ;  /* 0x000000091c057220 */ /* 0x000fc80000400000 */
[----:B------:R-:W-:-:S05]  /*4b40*/  FFMA R5, R112, R8, R5 ;  /* 0x0000000870057223 */ /* 0x000fca0000000005 */
[----:B------:R-:W-:Y:S02]  /*4b50*/  F2FP.SATFINITE.E5M2.F32.PACK_AB_MERGE_C R29, RZ, R5, RZ ;  /* 0x00000005ff1d723e */ /* 0x000fe400048060ff */
[----:B------:R-:W-:-:S03]  /*4b60*/  PRMT R5, RZ, 0x7610, R5 ;  /* 0x00007610ff057816 */ /* 0x000fc60000000005 */
[----:B------:R0:W-:Y:S01]  /*4b70*/  @!P0 STG.E.U8 desc[UR16][R14.64+0x39], R29 ;  /* 0x0000391d0e008986 */ /* 0x0001e2000c101110 */
[----:B------:R-:W-:Y:S05]  /*4b80*/  @P2 BRA `(.L_x_95) ;  /* 0x0000000000042947 */ /* 0x000fea0003800000 */
[----:B------:R2:W5:Y:S02]  /*4b90*/  LDG.E.U8 R5, desc[UR16][R30.64+0x38] ;  /* 0x000038101e057981 */ /* 0x000564000c1e1100 */
.L_x_95:
[----:B------:R-:W-:Y:S05]  /*4ba0*/  BSYNC B1 ;  /* 0x0000000000017941 */ /* 0x000fea0003800000 */
.L_x_94:
[----:B-----5:R-:W-:Y:S01]  /*4bb0*/  LOP3.LUT R5, R5, 0xff, RZ, 0xc0, !PT ;  /* 0x000000ff05057812 */ /* 0x020fe200078ec0ff */
[----:B------:R-:W-:Y:S01]  /*4bc0*/  BSSY B1, `(.L_x_96) ;  /* 0x000000b000017945 */ /* 0x000fe20003800000 */
[----:B------:R-:W-:Y:S02]  /*4bd0*/  ISETP.LT.OR P1, PT, R33, 0x3a, !P1 ;  /* 0x0000003a2100780c */ /* 0x000fe40004f21670 */
[----:B------:R-:W-:-:S05]  /*4be0*/  F2FP.F16.E5M2.UNPACK_B R5, R5 ;  /* 0x00000005ff05723e */ /* 0x000fca00020004ff */
[----:B01--4-:R-:W-:Y:S01]  /*4bf0*/  HADD2.F32 R14, -RZ, R5.H0_H0 ;  /* 0x20000005ff0e7230 */ /* 0x013fe20000004100 */
[----:B------:R-:W-:-:S04]  /*4c00*/  PRMT R5, RZ, 0x7610, R5 ;  /* 0x00007610ff057816 */ /* 0x000fc80000000005 */
[----:B------:R-:W-:-:S04]  /*4c10*/  FMUL R14, R14, R9 ;  /* 0x000000090e0e7220 */ /* 0x000fc80000400000 */
[----:B------:R-:W-:-:S05]  /*4c20*/  FFMA R14, R115, R8, R14 ;  /* 0x00000008730e7223 */ /* 0x000fca000000000e */
[----:B------:R-:W-:-:S05]  /*4c30*/  F2FP.SATFINITE.E5M2.F32.PACK_AB_MERGE_C R15, RZ, R14, RZ ;  /* 0x0000000eff0f723e */ /* 0x000fca00048060ff */
[----:B------:R0:W-:Y:S01]  /*4c40*/  @!P2 STG.E.U8 desc[UR16][R12.64+0x38], R15 ;  /* 0x0000380f0c00a986 */ /* 0x0001e2000c101110 */
[----:B------:R-:W-:Y:S05]  /*4c50*/  @P1 BRA `(.L_x_97) ;  /* 0x0000000000041947 */ /* 0x000fea0003800000 */
[----:B------:R1:W5:Y:S02]  /*4c60*/  LDG.E.U8 R5, desc[UR16][R30.64+0x39] ;  /* 0x000039101e057981 */ /* 0x000364000c1e1100 */
.L_x_97:
[----:B------:R-:W-:Y:S05]  /*4c70*/  BSYNC B1 ;  /* 0x0000000000017941 */ /* 0x000fea0003800000 */
.L_x_96:
[----:B-----5:R-:W-:Y:S01]  /*4c80*/  LOP3.LUT R5, R5, 0xff, RZ, 0xc0, !PT ;  /* 0x000000ff05057812 */ /* 0x020fe200078ec0ff */
[----:B------:R-:W-:Y:S01]  /*4c90*/  BSSY B1, `(.L_x_98) ;  /* 0x0000013000017945 */ /* 0x000fe20003800000 */
[----:B------:R-:W-:Y:S02]  /*4ca0*/  IADD3 R29, P0, R35, 0x80, RZ ;  /* 0x00000080231d7810 */ /* 0x000fe40007f1e0ff */
[----:B------:R-:W-:-:S03]  /*4cb0*/  F2FP.F16.E5M2.UNPACK_B R5, R5 ;  /* 0x00000005ff05723e */ /* 0x000fc600020004ff */
[----:B0-----:R-:W-:Y:S01]  /*4cc0*/  IMAD.X R15, RZ, RZ, R25, P0 ;  /* 0x000000ffff0f7224 */ /* 0x001fe200000e0619 */
        /* <DEDUP_REMOVED lines=9> */
[----:B-123--:R-:W-:Y:S02]  /*4d60*/  F2FP.SATFINITE.E5M2.F32.PACK_AB_MERGE_C R31, RZ, R5, RZ ;  /* 0x00000005ff1f723e */ /* 0x00efe400048060ff */
[----:B------:R-:W-:Y:S02]  /*4d70*/  IADD3.X R15, R15, UR11, R29, P2, !PT ;  /* 0x0000000b0f0f7c10 */ /* 0x000fe400097fe41d */
[----:B------:R-:W-:Y:S01]  /*4d80*/  PRMT R5, RZ, 0x7610, R5 ;  /* 0x00007610ff057816 */ /* 0x000fe20000000005 */
[----:B------:R0:W-:Y:S01]  /*4d90*/  @!P1 STG.E.U8 desc[UR16][R12.64+0x39], R31 ;  /* 0x0000391f0c009986 */ /* 0x0001e2000c101110 */
[----:B------:R-:W-:Y:S05]  /*4da0*/  @P4 BRA `(.L_x_99) ;  /* 0x0000000000044947 */ /* 0x000fea0003800000 */
[----:B------:R1:W5:Y:S02]  /*4db0*/  LDG.E.U8 R5, desc[UR16][R14.64] ;  /* 0x000000100e057981 */ /* 0x000364000c1e1100 */
.L_x_99:
[----:B------:R-:W-:Y:S05]  /*4dc0*/  BSYNC B1 ;  /* 0x0000000000017941 */ /* 0x000fea0003800000 */
.L_x_98:
[----:B-----5:R-:W-:Y:S01]  /*4dd0*/  LOP3.LUT R5, R5, 0xff, RZ, 0xc0, !PT ;  /* 0x000000ff05057812 */ /* 0x020fe200078ec0ff */
[----:B------:R-:W-:Y:S01]  /*4de0*/  BSSY B1, `(.L_x_100) ;  /* 0x000000b000017945 */ /* 0x000fe20003800000 */
[----:B------:R-:W-:Y:S02]  /*4df0*/  ISETP.LT.OR P2, PT, R33, 0x2, !P0 ;  /* 0x000000022100780c */ /* 0x000fe40004741670 */
[----:B------:R-:W-:-:S05]  /*4e00*/  F2FP.F16.E5M2.UNPACK_B R5, R5 ;  /* 0x00000005ff05723e */ /* 0x000fca00020004ff */
[----:B0-----:R-:W-:Y:S01]  /*4e10*/  HADD2.F32 R12, -RZ, R5.H0_H0 ;  /* 0x20000005ff0c7230 */ /* 0x001fe20000004100 */
[----:B------:R-:W-:-:S04]  /*4e20*/  PRMT R5, RZ, 0x7610, R5 ;  /* 0x00007610ff057816 */ /* 0x000fc80000000005 */
[----:B------:R-:W-:-:S04]  /*4e30*/  FMUL R12, R12, R9 ;  /* 0x000000090c0c7220 */ /* 0x000fc80000400000 */
[----:B------:R-:W-:-:S05]  /*4e40*/  FFMA R12, R113, R8, R12 ;  /* 0x00000008710c7223 */ /* 0x000fca000000000c */
[----:B------:R-:W-:-:S05]  /*4e50*/  F2FP.SATFINITE.E5M2.F32.PACK_AB_MERGE_C R13, RZ, R12, RZ ;  /* 0x0000000cff0d723e */ /* 0x000fca00048060ff */
[----:B------:R0:W-:Y:S01]  /*4e60*/  @!P4 STG.E.U8 desc[UR16][R10.64], R13 ;  /* 0x0000000d0a00c986 */ /* 0x0001e2000c101110 */
[----:B------:R-:W-:Y:S05]  /*4e70*/  @P2 BRA `(.L_x_101) ;  /* 0x0000000000042947 */ /* 0x000fea0003800000 */
[----:B------:R2:W5:Y:S02]  /*4e80*/  LDG.E.U8 R5, desc[UR16][R14.64+0x1] ;  /* 0x000001100e057981 */ /* 0x000564000c1e1100 */
.L_x_101:
[----:B------:R-:W-:Y:S05]  /*4e90*/  BSYNC B1 ;  /* 0x0000000000017941 */ /* 0x000fea0003800000 */
.L_x_100:
[----:B-----5:R-:W-:Y:S01]  /*4ea0*/  LOP3.LUT R5, R5, 0xff, RZ, 0xc0, !PT ;  /* 0x000000ff05057812 */ /* 0x020fe200078ec0ff */
[----:B------:R-:W-:Y:S01]  /*4eb0*/  BSSY B1, `(.L_x_102) ;  /* 0x0000013000017945 */ /* 0x000fe20003800000 */
[----:B------:R-:W-:Y:S02]  /*4ec0*/  IADD3 R35, P1, R35, 0x88, RZ ;  /* 0x0000008823237810 */ /* 0x000fe40007f3e0ff */
[----:B------:R-:W-:-:S03]  /*4ed0*/  F2FP.F16.E5M2.UNPACK_B R5, R5 ;  /* 0x00000005ff05723e */ /* 0x000fc600020004ff */
[----:B------:R-:W-:Y:S01]  /*4ee0*/  IMAD.X R24, RZ, RZ, R25, P1 ;  /* 0x000000ffff187224 */ /* 0x000fe200008e0619 */
[----:B------:R-:W-:Y:S01]  /*4ef0*/  ISETP.GE.AND P1, PT, R34, 0x89, PT ;  /* 0x000000892200780c */ /* 0x000fe20003f26270 */
[----:B------:R-:W-:Y:S02]  /*4f00*/  HADD2.F32 R12, -RZ, R5.H0_H0 ;  /* 0x20000005ff0c7230 */ /* 0x000fe40000004100 */
[----:B------:R-:W-:Y:S01]  /*4f10*/  IMAD R24, R24, UR6, RZ ;  /* 0x0000000618187c24 */ /* 0x000fe2000f8e02ff */
[----:B------:R-:W-:Y:S01]  /*4f20*/  ISETP.LT.OR P5, PT, R33, 0x1, !P1 ;  /* 0x000000012100780c */ /* 0x000fe20004fa1670 */
[----:B------:R-:W-:-:S04]  /*4f30*/  IMAD.WIDE.U32 R26, R35, UR6, R26 ;  /* 0x00000006231a7c25 */ /* 0x000fc8000f8e001a */
[----:B------:R-:W-:Y:S01]  /*4f40*/  FMUL R5, R12, R9 ;  /* 0x000000090c057220 */ /* 0x000fe20000400000 */
[----:B------:R-:W-:-:S03]  /*4f50*/  IMAD R35, R35, UR7, R24 ;  /* 0x0000000723237c24 */ /* 0x000fc6000f8e0218 */
[----:B------:R-:W-:Y:S01]  /*4f60*/  FFMA R5, R108, R8, R5 ;  /* 0x000000086c057223 */ /* 0x000fe20000000005 */
[----:B------:R-:W-:-:S04]  /*4f70*/  IADD3 R12, P4, R26, UR10, RZ ;  /* 0x0000000a1a0c7c10 */ /* 0x000fc8000ff9e0ff */
[----:B------:R-:W-:Y:S02]  /*4f80*/  F2FP.SATFINITE.E5M2.F32.PACK_AB_MERGE_C R25, RZ, R5, RZ ;  /* 0x00000005ff19723e */ /* 0x000fe400048060ff */
[----:B0-----:R-:W-:Y:S02]  /*4f90*/  IADD3.X R13, R27, UR11, R35, P4, !PT ;  /* 0x0000000b1b0d7c10 */ /* 0x001fe4000a7fe423 */
[----:B------:R-:W-:Y:S01]  /*4fa0*/  PRMT R5, RZ, 0x7610, R5 ;  /* 0x00007610ff057816 */ /* 0x000fe20000000005 */
[----:B------:R0:W-:Y:S01]  /*4fb0*/  @!P2 STG.E.U8 desc[UR16][R10.64+0x1], R25 ;  /* 0x000001190a00a986 */ /* 0x0001e2000c101110 */
[----:B------:R-:W-:Y:S05]  /*4fc0*/  @P5 BRA `(.L_x_103) ;  /* 0x0000000000045947 */ /* 0x000fea0003800000 */
[----:B------:R3:W5:Y:S02]  /*4fd0*/  LDG.E.U8 R5, desc[UR16][R12.64] ;  /* 0x000000100c057981 */ /* 0x000764000c1e1100 */
.L_x_103:
[----:B------:R-:W-:Y:S05]  /*4fe0*/  BSYNC B1 ;  /* 0x0000000000017941 */ /* 0x000fea0003800000 */
.L_x_102:
        /* <DEDUP_REMOVED lines=8> */
[----:B0-----:R-:W-:-:S05]  /*5070*/  F2FP.SATFINITE.E5M2.F32.PACK_AB_MERGE_C R25, RZ, R24, RZ ;  /* 0x00000018ff19723e */ /* 0x001fca00048060ff */
[----:B------:R0:W-:Y:S01]  /*5080*/  @!P5 STG.E.U8 desc[UR16][R6.64], R25 ;  /* 0x000000190600d986 */ /* 0x0001e2000c101110 */
[----:B------:R-:W-:Y:S05]  /*5090*/  @P2 BRA `(.L_x_105) ;  /* 0x0000000000042947 */ /* 0x000fea0003800000 */
[----:B------:R4:W5:Y:S02]  /*50a0*/  LDG.E.U8 R5, desc[UR16][R12.64+0x1] ;  /* 0x000001100c057981 */ /* 0x000964000c1e1100 */
.L_x_105:
[----:B------:R-:W-:Y:S05]  /*50b0*/  BSYNC B1 ;  /* 0x0000000000017941 */ /* 0x000fea0003800000 */
.L_x_104:
[----:B-----5:R-:W-:Y:S01]  /*50c0*/  LOP3.LUT R5, R5, 0xff, RZ, 0xc0, !PT ;  /* 0x000000ff05057812 */ /* 0x020fe200078ec0ff */
[----:B------:R-:W-:Y:S01]  /*50d0*/  BSSY B1, `(.L_x_106) ;  /* 0x000000b000017945 */ /* 0x000fe20003800000 */
[----:B------:R-:W-:Y:S02]  /*50e0*/  ISETP.LT.OR P4, PT, R33, 0x9, !P0 ;  /* 0x000000092100780c */ /* 0x000fe40004781670 */
[----:B------:R-:W-:-:S05]  /*50f0*/  F2FP.F16.E5M2.UNPACK_B R5, R5 ;  /* 0x00000005ff05723e */ /* 0x000fca00020004ff */
[----:B------:R-:W-:-:S05]  /*5100*/  HADD2.F32 R24, -RZ, R5.H0_H0 ;  /* 0x20000005ff187230 */ /* 0x000fca0000004100 */
[----:B------:R-:W-:-:S04]  /*5110*/  FMUL R5, R24, R9 ;  /* 0x0000000918057220 */ /* 0x000fc80000400000 */
[----:B------:R-:W-:-:S05]  /*5120*/  FFMA R5, R106, R8, R5 ;  /* 0x000000086a057223 */ /* 0x000fca0000000005 */
[----:B0-----:R-:W-:Y:S02]  /*5130*/  F2FP.SATFINITE.E5M2.F32.PACK_AB_MERGE_C R25, RZ, R5, RZ ;  /* 0x00000005ff19723e */ /* 0x001fe400048060ff */
[----:B------:R-:W-:-:S03]  /*5140*/  PRMT R5, RZ, 0x7610, R5 ;  /* 0x00007610ff057816 */ /* 0x000fc60000000005 */
[----:B------:R0:W-:Y:S01]  /*5150*/  @!P2 STG.E.U8 desc[UR16][R6.64+0x1], R25 ;  /* 0x000001190600a986 */ /* 0x0001e2000c101110 */
[----:B------:R-:W-:Y:S05]  /*5160*/  @P4 BRA `(.L_x_107) ;  /* 0x0000000000044947 */ /* 0x000fea0003800000 */
[----:B------:R0:W5:Y:S02]  /*5170*/  LDG.E.U8 R5, desc[UR16][R14.64+0x8] ;  /* 0x000008100e057981 */ /* 0x000164000c1e1100 */
.L_x_107:
[----:B------:R-:W-:Y:S05]  /*5180*/  BSYNC B1 ;  /* 0x0000000000017941 */ /* 0x000fea0003800000 */
.L_x_106:
        /* <DEDUP_REMOVED lines=12> */
.L_x_109:
[----:B------:R-:W-:Y:S05]  /*5250*/  BSYNC B1 ;  /* 0x0000000000017941 */ /* 0x000fea0003800000 */
.L_x_108:
        /* <DEDUP_REMOVED lines=12> */
.L_x_111:
[----:B------:R-:W-:Y:S05]  /*5320*/  BSYNC B1 ;  /* 0x0000000000017941 */ /* 0x000fea0003800000 */
.L_x_110:
        /* <DEDUP_REMOVED lines=12> */
.L_x_113:
[----:B------:R-:W-:Y:S05]  /*53f0*/  BSYNC B1 ;  /* 0x0000000000017941 */ /* 0x000fea0003800000 */
.L_x_112:
        /* <DEDUP_REMOVED lines=12> */
.L_x_115:
[----:B------:R-:W-:Y:S05]  /*54c0*/  BSYNC B1 ;  /* 0x0000000000017941 */ /* 0x000fea0003800000 */
.L_x_114:
        /* <DEDUP_REMOVED lines=12> */
.L_x_117:
[----:B------:R-:W-:Y:S05]  /*5590*/  BSYNC B1 ;  /* 0x0000000000017941 */ /* 0x000fea0003800000 */
.L_x_116:
        /* <DEDUP_REMOVED lines=12> */
.L_x_119:
[----:B------:R-:W-:Y:S05]  /*5660*/  BSYNC B1 ;  /* 0x0000000000017941 */ /* 0x000fea0003800000 */
.L_x_118:
        /* <DEDUP_REMOVED lines=12> */
.L_x_121:
[----:B------:R-:W-:Y:S05]  /*5730*/  BSYNC B1 ;  /* 0x0000000000017941 */ /* 0x000fea0003800000 */
.L_x_120:
        /* <DEDUP_REMOVED lines=12> */
.L_x_123:
[----:B------:R-:W-:Y:S05]  /*5800*/  BSYNC B1 ;  /* 0x0000000000017941 */ /* 0x000fea0003800000 */
.L_x_122:
        /* <DEDUP_REMOVED lines=12> */
.L_x_125:
[----:B------:R-:W-:Y:S05]  /*58d0*/  BSYNC B1 ;  /* 0x0000000000017941 */ /* 0x000fea0003800000 */
.L_x_124:
        /* <DEDUP_REMOVED lines=12> */
.L_x_127:
[----:B------:R-:W-:Y:S05]  /*59a0*/  BSYNC B1 ;  /* 0x0000000000017941 */ /* 0x000fea0003800000 */
.L_x_126:
        /* <DEDUP_REMOVED lines=12> */
.L_x_129:
[----:B------:R-:W-:Y:S05]  /*5a70*/  BSYNC B1 ;  /* 0x0000000000017941 */ /* 0x000fea0003800000 */
.L_x_128:
        /* <DEDUP_REMOVED lines=12> */
.L_x_131:
[----:B------:R-:W-:Y:S05]  /*5b40*/  BSYNC B1 ;  /* 0x0000000000017941 */ /* 0x000fea0003800000 */
.L_x_130:
        /* <DEDUP_REMOVED lines=12> */
.L_x_133:
[----:B------:R-:W-:Y:S05]  /*5c10*/  BSYNC B1 ;  /* 0x0000000000017941 */ /* 0x000fea0003800000 */
.L_x_132:
        /* <DEDUP_REMOVED lines=12> */
.L_x_135:
[----:B------:R-:W-:Y:S05]  /*5ce0*/  BSYNC B1 ;  /* 0x0000000000017941 */ /* 0x000fea0003800000 */
.L_x_134:
        /* <DEDUP_REMOVED lines=12> */
.L_x_137:
[----:B------:R-:W-:Y:S05]  /*5db0*/  BSYNC B1 ;  /* 0x0000000000017941 */ /* 0x000fea0003800000 */
.L_x_136:
        /* <DEDUP_REMOVED lines=12> */
.L_x_139:
[----:B------:R-:W-:Y:S05]  /*5e80*/  BSYNC B1 ;  /* 0x0000000000017941 */ /* 0x000fea0003800000 */
.L_x_138:
        /* <DEDUP_REMOVED lines=12> */
.L_x_141:
[----:B------:R-:W-:Y:S05]  /*5f50*/  BSYNC B1 ;  /* 0x0000000000017941 */ /* 0x000fea0003800000 */
.L_x_140:
        /* <DEDUP_REMOVED lines=12> */
.L_x_143:
[----:B------:R-:W-:Y:S05]  /*6020*/  BSYNC B1 ;  /* 0x0000000000017941 */ /* 0x000fea0003800000 */
.L_x_142:
        /* <DEDUP_REMOVED lines=12> */
.L_x_145:
[----:B------:R-:W-:Y:S05]  /*60f0*/  BSYNC B1 ;  /* 0x0000000000017941 */ /* 0x000fea0003800000 */
.L_x_144:
        /* <DEDUP_REMOVED lines=12> */
.L_x_147:
[----:B------:R-:W-:Y:S05]  /*61c0*/  BSYNC B1 ;  /* 0x0000000000017941 */ /* 0x000fea0003800000 */
.L_x_146:
        /* <DEDUP_REMOVED lines=12> */
.L_x_149:
[----:B------:R-:W-:Y:S05]  /*6290*/  BSYNC B1 ;  /* 0x0000000000017941 */ /* 0x000fea0003800000 */
.L_x_148:
        /* <DEDUP_REMOVED lines=12> */
.L_x_151:
[----:B------:R-:W-:Y:S05]  /*6360*/  BSYNC B1 ;  /* 0x0000000000017941 */ /* 0x000fea0003800000 */
.L_x_150:
        /* <DEDUP_REMOVED lines=12> */
.L_x_153:
[----:B------:R-:W-:Y:S05]  /*6430*/  BSYNC B1 ;  /* 0x0000000000017941 */ /* 0x000fea0003800000 */
.L_x_152:
        /* <DEDUP_REMOVED lines=12> */
.L_x_155:
[----:B------:R-:W-:Y:S05]  /*6500*/  BSYNC B1 ;  /* 0x0000000000017941 */ /* 0x000fea0003800000 */
.L_x_154:
        /* <DEDUP_REMOVED lines=12> */
.L_x_157:
[----:B------:R-:W-:Y:S05]  /*65d0*/  BSYNC B1 ;  /* 0x0000000000017941 */ /* 0x000fea0003800000 */
.L_x_156:
[----:B-----5:R-:W-:Y:S01]  /*65e0*/  LOP3.LUT R5, R5, 0xff, RZ, 0xc0, !PT ;  /* 0x000000ff05057812 */ /* 0x020fe200078ec0ff */
[----:B------:R-:W-:Y:S01]  /*65f0*/  BSSY B1, `(.L_x_158) ;  /* 0x000000b000017945 */ /* 0x000fe20003800000 */
[----:B------:R-:W-:Y:S02]  /*6600*/  ISETP.LT.OR P2, PT, R33, 0x39, !P1 ;  /* 0x000000392100780c */ /* 0x000fe40004f41670 */
[----:B------:R-:W-:-:S05]  /*6610*/  F2FP.F16.E5M2.UNPACK_B R5, R5 ;  /* 0x00000005ff05723e */ /* 0x000fca00020004ff */
[----:B012---:R-:W-:-:S05]  /*6620*/  HADD2.F32 R14, -RZ, R5.H0_H0 ;  /* 0x20000005ff0e7230 */ /* 0x007fca0000004100 */
[----:B------:R-:W-:-:S04]  /*6630*/  FMUL R5, R14, R9 ;  /* 0x000000090e057220 */ /* 0x000fc80000400000 */
[----:B------:R-:W-:-:S05]  /*6640*/  FFMA R5, R16, R8, R5 ;  /* 0x0000000810057223 */ /* 0x000fca0000000005 */
[----:B------:R-:W-:Y:S02]  /*6650*/  F2FP.SATFINITE.E5M2.F32.PACK_AB_MERGE_C R15, RZ, R5, RZ ;  /* 0x00000005ff0f723e */ /* 0x000fe400048060ff */
[----:B------:R-:W-:-:S03]  /*6660*/  PRMT R5, RZ, 0x7610, R5 ;  /* 0x00007610ff057816 */ /* 0x000fc60000000005 */
[----:B------:R0:W-:Y:S01]  /*6670*/  @!P0 STG.E.U8 desc[UR16][R10.64+0x39], R15 ;  /* 0x0000390f0a008986 */ /* 0x0001e2000c101110 */
[----:B------:R-:W-:Y:S05]  /*6680*/  @P2 BRA `(.L_x_159) ;  /* 0x0000000000042947 */ /* 0x000fea0003800000 */
[----:B------:R1:W5:Y:S02]  /*6690*/  LDG.E.U8 R5, desc[UR16][R12.64+0x38] ;  /* 0x000038100c057981 */ /* 0x000364000c1e1100 */
.L_x_159:
[----:B------:R-:W-:Y:S05]  /*66a0*/  BSYNC B1 ;  /* 0x0000000000017941 */ /* 0x000fea0003800000 */
.L_x_158:
        /* <DEDUP_REMOVED lines=12> */
.L_x_161:
[----:B------:R-:W-:Y:S05]  /*6770*/  BSYNC B1 ;  /* 0x0000000000017941 */ /* 0x000fea0003800000 */
.L_x_160:
[----:B------:R-:W-:Y:S05]  /*6780*/  @P1 BRA `(.L_x_162) ;  /* 0x0000001000301947 */ /* 0x000fea0003800000 */
[----:B-----5:R-:W-:-:S04]  /*6790*/  LOP3.LUT R5, R5, 0xff, RZ, 0xc0, !PT ;  /* 0x000000ff05057812 */ /* 0x020fc800078ec0ff */
[----:B------:R-:W-:-:S05]  /*67a0*/  F2FP.F16.E5M2.UNPACK_B R5, R5 ;  /* 0x00000005ff05723e */ /* 0x000fca00020004ff */
[----:B------:R-:W-:-:S05]  /*67b0*/  HADD2.F32 R10, -RZ, R5.H0_H0 ;  /* 0x20000005ff0a7230 */ /* 0x000fca0000004100 */
[----:B------:R-:W-:-:S04]  /*67c0*/  FMUL R5, R10, R9 ;  /* 0x000000090a057220 */ /* 0x000fc80000400000 */
[----:B------:R-:W-:-:S05]  /*67d0*/  FFMA R5, R18, R8, R5 ;  /* 0x0000000812057223 */ /* 0x000fca0000000005 */
[----:B------:R-:W-:-:S05]  /*67e0*/  F2FP.SATFINITE.E5M2.F32.PACK_AB_MERGE_C R5, RZ, R5, RZ ;  /* 0x00000005ff05723e */ /* 0x000fca00048060ff */
[----:B------:R0:W-:Y:S01]  /*67f0*/  STG.E.U8 desc[UR16][R6.64+0x39], R5 ;  /* 0x0000390506007986 */ /* 0x0001e2000c101110 */
[----:B------:R-:W-:Y:S05]  /*6800*/  BRA `(.L_x_162) ;  /* 0x0000001000107947 */ /* 0x000fea0003800000 */
.L_x_33:
[C---:B------:R-:W-:Y:S01]  /*6810*/  ISETP.GE.AND P0, PT, R34.reuse, 0x1, PT ;  /* 0x000000012200780c */ /* 0x040fe20003f06270 */
[-C--:B--2---:R-:W-:Y:S01]  /*6820*/  FMUL R145, R145, R8.reuse ;  /* 0x0000000891917220 */ /* 0x084fe20000400000 */
[----:B------:R-:W-:Y:S01]  /*6830*/  ISETP.GE.AND P2, PT, R34, 0x9, PT ;  /* 0x000000092200780c */ /* 0x000fe20003f46270 */
[-C--:B------:R-:W-:Y:S01]  /*6840*/  FMUL R140, R140, R8.reuse ;  /* 0x000000088c8c7220 */ /* 0x080fe20000400000 */
[----:B------:R-:W-:Y:S01]  /*6850*/  ISETP.LT.OR P1, PT, R33, 0x1, !P0 ;  /* 0x000000012100780c */ /* 0x000fe20004721670 */
[-C--:B------:R-:W-:Y:S01]  /*6860*/  FMUL R143, R143, R8.reuse ;  /* 0x000000088f8f7220 */ /* 0x080fe20000400000 */
[----:B------:R-:W-:Y:S01]  /*6870*/  F2FP.SATFINITE.E5M2.F32.PACK_AB_MERGE_C R145, RZ, R145, RZ ;  /* 0x00000091ff91723e */ /* 0x000fe200048060ff */
[-C--:B------:R-:W-:Y:S01]  /*6880*/  FMUL R138, R138, R8.reuse ;  /* 0x000000088a8a7220 */ /* 0x080fe20000400000 */
[----:B------:R-:W-:Y:S01]  /*6890*/  ISETP.LT.OR P4, PT, R33, 0x2, !P0 ;  /* 0x000000022100780c */ /* 0x000fe20004781670 */
[-C--:B------:R-:W-:Y:S01]  /*68a0*/  FMUL R141, R141, R8.reuse ;  /* 0x000000088d8d7220 */ /* 0x080fe20000400000 */
[C---:B------:R-:W-:Y:S01]  /*68b0*/  ISETP.LT.OR P5, PT, R33.reuse, 0x1, !P2 ;  /* 0x000000012100780c */ /* 0x040fe200057a1670 */
[-C--:B------:R-:W-:Y:S01]  /*68c0*/  FMUL R136, R136, R8.reuse ;  /* 0x0000000888887220 */ /* 0x080fe20000400000 */
[----:B------:R-:W-:Y:S01]  /*68d0*/  ISETP.LT.OR P6, PT, R33, 0x2, !P2 ;  /* 0x000000022100780c */ /* 0x000fe200057c1670 */
[----:B------:R-:W-:Y:S01]  /*68e0*/  FMUL R139, R139, R8 ;  /* 0x000000088b8b7220 */ /* 0x000fe20000400000 */
[----:B------:R-:W-:Y:S01]  /*68f0*/  F2FP.SATFINITE.E5M2.F32.PACK_AB_MERGE_C R5, RZ, R140, RZ ;  /* 0x0000008cff05723e */ /* 0x000fe200048060ff */
[-C--:B------:R-:W-:Y:S01]  /*6900*/  FMUL R134, R134, R8.reuse ;  /* 0x0000000886867220 */ /* 0x080fe20000400000 */
[----:B------:R-:W-:Y:S01]  /*6910*/  F2FP.SATFINITE.E5M2.F32.PACK_AB_MERGE_C R143, RZ, R143, RZ ;  /* 0x0000008fff8f723e */ /* 0x000fe200048060ff */
[----:B------:R-:W-:Y:S01]  /*6920*/  @!P1 STG.E.U8 desc[UR16][R14.64], R145 ;  /* 0x000000910e009986 */ /* 0x000fe2000c101110 */
[----:B------:R-:W-:Y:S01]  /*6930*/  ISETP.LT.OR P1, PT, R33, 0x9, !P0 ;  /* 0x000000092100780c */ /* 0x000fe20004721670 */
[----:B------:R-:W-:Y:S01]  /*6940*/  FMUL R137, R137, R8 ;  /* 0x0000000889897220 */ /* 0x000fe20000400000 */
[----:B------:R-:W-:Y:S01]  /*6950*/  F2FP.SATFINITE.E5M2.F32.PACK_AB_MERGE_C R25, RZ, R138, RZ ;  /* 0x0000008aff19723e */ /* 0x000fe200048060ff */
[----:B------:R0:W-:Y:S01]  /*6960*/  @!P4 STG.E.U8 desc[UR16][R14.64+0x1], R5 ;  /* 0x000001050e00c986 */ /* 0x0001e2000c101110 */
[----:B------:R-:W-:Y:S01]  /*6970*/  F2FP.SATFINITE.E5M2.F32.PACK_AB_MERGE_C R141, RZ, R141, RZ ;  /* 0x0000008dff8d723e */ /* 0x000fe200048060ff */
[-C--:B------:R-:W-:Y:S01]  /*6980*/  FMUL R132, R132, R8.reuse ;  /* 0x0000000884847220 */ /* 0x080fe20000400000 */
[C---:B------:R-:W-:Y:S01]  /*6990*/  ISETP.LT.OR P4, PT, R33.reuse, 0xa, !P0 ;  /* 0x0000000a2100780c */ /* 0x040fe20004781670 */
[----:B------:R-:W-:Y:S01]  /*69a0*/  @!P5 STG.E.U8 desc[UR16][R12.64], R143 ;  /* 0x0000008f0c00d986 */ /* 0x000fe2000c101110 */
[----:B------:R-:W-:Y:S01]  /*69b0*/  ISETP.LT.OR P5, PT, R33, 0x9, !P2 ;  /* 0x000000092100780c */ /* 0x000fe200057a1670 */
[-C--:B------:R-:W-:Y:S01]  /*69c0*/  FMUL R135, R135, R8.reuse ;  /* 0x0000000887877220 */ /* 0x080fe20000400000 */
[----:B------:R-:W-:Y:S01]  /*69d0*/  F2FP.SATFINITE.E5M2.F32.PACK_AB_MERGE_C R139, RZ, R139, RZ ;  /* 0x0000008bff8b723e */ /* 0x000fe200048060ff */
[----:B------:R1:W-:Y:S01]  /*69e0*/  @!P6 STG.E.U8 desc[UR16][R12.64+0x1], R25 ;  /* 0x000001190c00e986 */ /* 0x0003e2000c101110 */
[C---:B------:R-:W-:Y:S01]  /*69f0*/  ISETP.LT.OR P6, PT, R33.reuse, 0xa, !P2 ;  /* 0x0000000a2100780c */ /* 0x040fe200057c1670 */
[-C--:B------:R-:W-:Y:S01]  /*6a00*/  FMUL R130, R130, R8.reuse ;  /* 0x0000000882827220 */ /* 0x080fe20000400000 */
[----:B------:R-:W-:Y:S01]  /*6a10*/  F2FP.SATFINITE.E5M2.F32.PACK_AB_MERGE_C R137, RZ, R137, RZ ;  /* 0x00000089ff89723e */ /* 0x000fe200048060ff */
[----:B------:R-:W-:Y:S01]  /*6a20*/  @!P1 STG.E.U8 desc[UR16][R14.64+0x8], R141 ;  /* 0x0000088d0e009986 */ /* 0x000fe2000c101110 */
[----:B------:R-:W-:Y:S01]  /*6a30*/  ISETP.LT.OR P1, PT, R33, 0x11, !P0 ;  /* 0x000000112100780c */ /* 0x000fe20004721670 */
[----:B------:R-:W-:Y:S01]  /*6a40*/  FMUL R133, R133, R8 ;  /* 0x0000000885857220 */ /* 0x000fe20000400000 */
[----:B0-----:R-:W-:Y:S01]  /*6a50*/  F2FP.SATFINITE.E5M2.F32.PACK_AB_MERGE_C R5, RZ, R136, RZ ;  /* 0x00000088ff05723e */ /* 0x001fe200048060ff */
[-C--:B------:R-:W-:Y:S01]  /*6a60*/  FMUL R128, R128, R8.reuse ;  /* 0x0000000880807220 */ /* 0x080fe20000400000 */
[----:B------:R-:W-:Y:S01]  /*6a70*/  F2FP.SATFINITE.E5M2.F32.PACK_AB_MERGE_C R135, RZ, R135, RZ ;  /* 0x00000087ff87723e */ /* 0x000fe200048060ff */
[----:B------:R-:W-:Y:S01]  /*6a80*/  FMUL R131, R131, R8 ;  /* 0x0000000883837220 */ /* 0x000fe20000400000 */
[----:B------:R-:W-:Y:S01]  /*6a90*/  F2FP.SATFINITE.E5M2.F32.PACK_AB_MERGE_C R133, RZ, R133, RZ ;  /* 0x00000085ff85723e */ /* 0x000fe200048060ff */
[----:B------:R0:W-:Y:S01]  /*6aa0*/  @!P4 STG.E.U8 desc[UR16][R14.64+0x9], R5 ;  /* 0x000009050e00c986 */ /* 0x0001e2000c101110 */
[----:B-1----:R-:W-:Y:S01]  /*6ab0*/  F2FP.SATFINITE.E5M2.F32.PACK_AB_MERGE_C R25, RZ, R134, RZ ;  /* 0x00000086ff19723e */ /* 0x002fe200048060ff */
        /* <DEDUP_REMOVED lines=15> */
[-C--:B------:R-:W-:Y:S01]  /*6bb0*/  FMUL R125, R125, R8.reuse ;  /* 0x000000087d7d7220 */ /* 0x080fe20000400000 */
[----:B------:R-:W-:Y:S01]  /*6bc0*/  FMUL R120, R120, R8 ;  /* 0x0000000878787220 */ /* 0x000fe20000400000 */
[----:B------:R-:W-:Y:S01]  /*6bd0*/  F2FP.SATFINITE.E5M2.F32.PACK_AB_MERGE_C R127, RZ, R127, RZ ;  /* 0x0000007fff7f723e */ /* 0x000fe200048060ff */
[----:B------:R0:W-:Y:S01]  /*6be0*/  @!P4 STG.E.U8 desc[UR16][R14.64+0x11], R5 ;  /* 0x000011050e00c986 */ /* 0x0001e2000c101110 */
[----:B-1----:R-:W-:Y:S01]  /*6bf0*/  F2FP.SATFINITE.E5M2.F32.PACK_AB_MERGE_C R25, RZ, R130, RZ ;  /* 0x00000082ff19723e */ /* 0x002fe200048060ff */
[-C--:B------:R-:W-:Y:S01]  /*6c00*/  FMUL R123, R123, R8.reuse ;  /* 0x000000087b7b7220 */ /* 0x080fe20000400000 */
[C---:B------:R-:W-:Y:S01]  /*6c10*/  ISETP.LT.OR P4, PT, R33.reuse, 0x1a, !P0 ;  /* 0x0000001a2100780c */ /* 0x040fe20004781670 */
[----:B------:R-:W-:Y:S01]  /*6c20*/  @!P5 STG.E.U8 desc[UR16][R12.64+0x10], R135 ;  /* 0x000010870c00d986 */ /* 0x000fe2000c101110 */
[C---:B------:R-:W-:Y:S01]  /*6c30*/  ISETP.LT.OR P5, PT, R33.reuse, 0x19, !P2 ;  /* 0x000000192100780c */ /* 0x040fe200057a1670 */
[-C--:B------:R-:W-:Y:S01]  /*6c40*/  FMUL R118, R118, R8.reuse ;  /* 0x0000000876767220 */ /* 0x080fe20000400000 */
[----:B------:R-:W-:Y:S01]  /*6c50*/  F2FP.SATFINITE.E5M2.F32.PACK_AB_MERGE_C R125, RZ, R125, RZ ;  /* 0x0000007dff7d723e */ /* 0x000fe200048060ff */
[----:B------:R1:W-:Y:S01]  /*6c60*/  @!P6 STG.E.U8 desc[UR16][R12.64+0x11], R25 ;  /* 0x000011190c00e986 */ /* 0x0003e2000c101110 */
[----:B------:R-:W-:Y:S01]  /*6c70*/  ISETP.LT.OR P6, PT, R33, 0x1a, !P2 ;  /* 0x0000001a2100780c */ /* 0x000fe200057c1670 */
        /* <DEDUP_REMOVED lines=8> */
[-C--:B------:R-:W-:Y:S01]  /*6d00*/  FMUL R114, R114, R8.reuse ;  /* 0x0000000872727220 */ /* 0x080fe20000400000 */
[----:B------:R-:W-:Y:S01]  /*6d10*/  FMUL R112, R112, R8 ;  /* 0x0000000870707220 */ /* 0x000fe20000400000 */
[----:B-1----:R-:W-:Y:S01]  /*6d20*/  F2FP.SATFINITE.E5M2.F32.PACK_AB_MERGE_C R25, RZ, R126, RZ ;  /* 0x0000007eff19723e */ /* 0x002fe200048060ff */
[----:B------:R0:W-:Y:S01]  /*6d30*/  @!P4 STG.E.U8 desc[UR16][R14.64+0x19], R5 ;  /* 0x000019050e00c986 */ /* 0x0001e2000c101110 */
[----:B------:R-:W-:Y:S01]  /*6d40*/  ISETP.LT.OR P4, PT, R33, 0x22, !P0 ;  /* 0x000000222100780c */ /* 0x000fe20004781670 */
[-C--:B------:R-:W-:Y:S01]  /*6d50*/  FMUL R117, R117, R8.reuse ;  /* 0x0000000875757220 */ /* 0x080fe20000400000 */
[----:B------:R-:W-:Y:S01]  /*6d60*/  F2FP.SATFINITE.E5M2.F32.PACK_AB_MERGE_C R119, RZ, R119, RZ ;  /* 0x00000077ff77723e */ /* 0x000fe200048060ff */
[----:B------:R-:W-:Y:S01]  /*6d70*/  @!P5 STG.E.U8 desc[UR16][R12.64+0x18], R131 ;  /* 0x000018830c00d986 */ /* 0x000fe2000c101110 */
[----:B------:R-:W-:Y:S01]  /*6d80*/  ISETP.LT.OR P5, PT, R33, 0x21, !P2 ;  /* 0x000000212100780c */ /* 0x000fe200057a1670 */
[----:B------:R-:W-:Y:S01]  /*6d90*/  FMUL R115, R115, R8 ;  /* 0x0000000873737220 */ /* 0x000fe20000400000 */
[----:B------:R-:W-:Y:S01]  /*6da0*/  F2FP.SATFINITE.E5M2.F32.PACK_AB_MERGE_C R27, RZ, R112, RZ ;  /* 0x00000070ff1b723e */ /* 0x000fe200048060ff */
[----:B------:R1:W-:Y:S01]  /*6db0*/  @!P6 STG.E.U8 desc[UR16][R12.64+0x19], R25 ;  /* 0x000019190c00e986 */ /* 0x0003e2000c101110 */
[----:B------:R-:W-:Y:S01]  /*6dc0*/  ISETP.LT.OR P6, PT, R33, 0x22, !P2 ;  /* 0x000000222100780c */ /* 0x000fe200057c1670 */
[-C--:B------:R-:W-:Y:S01]  /*6dd0*/  FMUL R110, R110, R8.reuse ;  /* 0x000000086e6e7220 */ /* 0x080fe20000400000 */
[-C--:B------:R-:W-:Y:S01]  /*6de0*/  FMUL R113, R113, R8.reuse ;  /* 0x0000000871717220 */ /* 0x080fe20000400000 */
        /* <DEDUP_REMOVED lines=39> */
[-C--:B------:R-:W-:Y:S01]  /*7060*/  FMUL R101, R101, R8.reuse ;  /* 0x0000000865657220 */ /* 0x080fe20000400000 */
[----:B------:R-:W-:Y:S01]  /*7070*/  @!P1 STG.E.U8 desc[UR16][R14.64+0x30], R121 ;  /* 0x000030790e009986 */ /* 0x000fe2000c101110 */
[----:B------:R-:W-:Y:S01]  /*7080*/  ISETP.LT.OR P1, PT, R33, 0x39, !P0 ;  /* 0x000000392100780c */ /* 0x000fe20004721670 */
[-C--:B------:R-:W-:Y:S01]  /*7090*/  FMUL R99, R99, R8.reuse ;  /* 0x0000000863637220 */ /* 0x080fe20000400000 */
[----:B------:R-:W-:Y:S01]  /*70a0*/  ISETP.LT.OR P0, PT, R33, 0x3a, !P0 ;  /* 0x0000003a2100780c */ /* 0x000fe20004701670 */
[----:B------:R-:W-:Y:S01]  /*70b0*/  FMUL R94, R94, R8 ;  /* 0x000000085e5e7220 */ /* 0x000fe20000400000 */
[----:B0-----:R-:W-:Y:S01]  /*70c0*/  F2FP.SATFINITE.E5M2.F32.PACK_AB_MERGE_C R5, RZ, R116, RZ ;  /* 0x00000074ff05723e */ /* 0x001fe200048060ff */
[-C--:B------:R-:W-:Y:S01]  /*70d0*/  FMUL R92, R92, R8.reuse ;  /* 0x000000085c5c7220 */ /* 0x080fe20000400000 */
[----:B------:R-:W-:Y:S01]  /*70e0*/  F2FP.SATFINITE.E5M2.F32.PACK_AB_MERGE_C R103, RZ, R103, RZ ;  /* 0x00000067ff67723e */ /* 0x000fe200048060ff */
[----:B------:R-:W-:Y:S01]  /*70f0*/  FMUL R95, R95, R8 ;  /* 0x000000085f5f7220 */ /* 0x000fe20000400000 */
[----:B-1----:R-:W-:Y:S01]  /*7100*/  F2FP.SATFINITE.E5M2.F32.PACK_AB_MERGE_C R25, RZ, R114, RZ ;  /* 0x00000072ff19723e */ /* 0x002fe200048060ff */
[----:B------:R0:W-:Y:S01]  /*7110*/  @!P4 STG.E.U8 desc[UR16][R14.64+0x31], R5 ;  /* 0x000031050e00c986 */ /* 0x0001e2000c101110 */
[----:B------:R-:W-:Y:S01]  /*7120*/  ISETP.LT.OR P4, PT, R33, 0x39, !P2 ;  /* 0x000000392100780c */ /* 0x000fe20005781670 */
[-C--:B------:R-:W-:Y:S01]  /*7130*/  FMUL R97, R97, R8.reuse ;  /* 0x0000000861617220 */ /* 0x080fe20000400000 */
[----:B------:R-:W-:Y:S01]  /*7140*/  ISETP.LT.OR P2, PT, R33, 0x3a, !P2 ;  /* 0x0000003a2100780c */ /* 0x000fe20005741670 */
[----:B------:R-:W-:Y:S01]  /*7150*/  @!P5 STG.E.U8 desc[UR16][R12.64+0x30], R119 ;  /* 0x000030770c00d986 */ /* 0x000fe2000c101110 */
[----:B------:R-:W-:Y:S01]  /*7160*/  F2FP.SATFINITE.E5M2.F32.PACK_AB_MERGE_C R101, RZ, R101, RZ ;  /* 0x00000065ff65723e */ /* 0x000fe200048060ff */
[-C--:B------:R-:W-:Y:S01]  /*7170*/  FMUL R90, R90, R8.reuse ;  /* 0x000000085a5a7220 */ /* 0x080fe20000400000 */
[----:B------:R-:W-:Y:S01]  /*7180*/  F2FP.SATFINITE.E5M2.F32.PACK_AB_MERGE_C R99, RZ, R99, RZ ;  /* 0x00000063ff63723e */ /* 0x000fe200048060ff */
[----:B------:R-:W-:Y:S01]  /*7190*/  @!P6 STG.E.U8 desc[UR16][R12.64+0x31], R25 ;  /* 0x000031190c00e986 */ /* 0x000fe2000c101110 */
[----:B------:R-:W-:Y:S01]  /*71a0*/  F2FP.SATFINITE.E5M2.F32.PACK_AB_MERGE_C R95, RZ, R95, RZ ;  /* 0x0000005fff5f723e */ /* 0x000fe200048060ff */
[-C--:B------:R-:W-:Y:S01]  /*71b0*/  FMUL R22, R22, R8.reuse ;  /* 0x0000000816167220 */ /* 0x080fe20000400000 */
[-C--:B------:R-:W-:Y:S01]  /*71c0*/  FMUL R93, R93, R8.reuse ;  /* 0x000000085d5d7220 */ /* 0x080fe20000400000 */
[----:B------:R-:W-:Y:S01]  /*71d0*/  @!P0 STG.E.U8 desc[UR16][R14.64+0x39], R27 ;  /* 0x0000391b0e008986 */ /* 0x000fe2000c101110 */
[----:B------:R-:W-:Y:S01]  /*71e0*/  ISETP.GE.AND P0, PT, R34, 0x81, PT ;  /* 0x000000812200780c */ /* 0x000fe20003f06270 */
[----:B------:R-:W-:Y:S01]  /*71f0*/  FMUL R91, R91, R8 ;  /* 0x000000085b5b7220 */ /* 0x000fe20000400000 */
[----:B0-----:R-:W-:Y:S01]  /*7200*/  F2FP.SATFINITE.E5M2.F32.PACK_AB_MERGE_C R5, RZ, R110, RZ ;  /* 0x0000006eff05723e */ /* 0x001fe200048060ff */
[----:B------:R0:W-:Y:S01]  /*7210*/  @!P1 STG.E.U8 desc[UR16][R14.64+0x38], R117 ;  /* 0x000038750e009986 */ /* 0x0001e2000c101110 */
[C---:B------:R-:W-:Y:S01]  /*7220*/  ISETP.LT.OR P6, PT, R33.reuse, 0x1, !P0 ;  /* 0x000000012100780c */ /* 0x040fe200047c1670 */
[-C--:B------:R-:W-:Y:S01]  /*7230*/  FMUL R88, R88, R8.reuse ;  /* 0x0000000858587220 */ /* 0x080fe20000400000 */
[----:B------:R-:W-:Y:S01]  /*7240*/  ISETP.LT.OR P5, PT, R33, 0x2, !P0 ;  /* 0x000000022100780c */ /* 0x000fe200047a1670 */
[----:B------:R-:W-:Y:S01]  /*7250*/  @!P4 STG.E.U8 desc[UR16][R12.64+0x38], R115 ;  /* 0x000038730c00c986 */ /* 0x000fe2000c101110 */
[----:B------:R-:W-:Y:S01]  /*7260*/  ISETP.GE.AND P1, PT, R34, 0x89, PT ;  /* 0x000000892200780c */ /* 0x000fe20003f26270 */
[-C--:B------:R-:W-:Y:S01]  /*7270*/  FMUL R21, R21, R8.reuse ;  /* 0x0000000815157220 */ /* 0x080fe20000400000 */
[----:B------:R-:W-:Y:S01]  /*7280*/  F2FP.SATFINITE.E5M2.F32.PACK_AB_MERGE_C R97, RZ, R97, RZ ;  /* 0x00000061ff61723e */ /* 0x000fe200048060ff */
[----:B------:R1:W-:Y:S01]  /*7290*/  @!P2 STG.E.U8 desc[UR16][R12.64+0x39], R5 ;  /* 0x000039050c00a986 */ /* 0x0003e2000c101110 */
[----:B------:R-:W-:Y:S01]  /*72a0*/  ISETP.LT.OR P4, PT, R33, 0x1, !P1 ;  /* 0x000000012100780c */ /* 0x000fe20004f81670 */
[-C--:B------:R-:W-:Y:S01]  /*72b0*/  FMUL R89, R89, R8.reuse ;  /* 0x0000000859597220 */ /* 0x080fe20000400000 */
[----:B------:R-:W-:Y:S01]  /*72c0*/  ISETP.LT.OR P2, PT, R33, 0xa, !P0 ;  /* 0x0000000a2100780c */ /* 0x000fe20004741670 */
[----:B------:R-:W-:Y:S01]  /*72d0*/  FMUL R23, R23, R8 ;  /* 0x0000000817177220 */ /* 0x000fe20000400000 */
[----:B0-----:R-:W-:Y:S01]  /*72e0*/  F2FP.SATFINITE.E5M2.F32.PACK_AB_MERGE_C R15, RZ, R108, RZ ;  /* 0x0000006cff0f723e */ /* 0x001fe200048060ff */
[----:B------:R-:W-:Y:S01]  /*72f0*/  @!P6 STG.E.U8 desc[UR16][R10.64], R113 ;  /* 0x000000710a00e986 */ /* 0x000fe2000c101110 */
[C---:B------:R-:W-:Y:S01]  /*7300*/  ISETP.LT.OR P6, PT, R33.reuse, 0x2, !P1 ;  /* 0x000000022100780c */ /* 0x040fe20004fc1670 */
[-C--:B------:R-:W-:Y:S01]  /*7310*/  FMUL R20, R20, R8.reuse ;  /* 0x0000000814147220 */ /* 0x080fe20000400000 */
[----:B------:R-:W-:Y:S01]  /*7320*/  F2FP.SATFINITE.E5M2.F32.PACK_AB_MERGE_C R93, RZ, R93, RZ ;  /* 0x0000005dff5d723e */ /* 0x000fe200048060ff */
[----:B------:R-:W-:Y:S01]  /*7330*/  @!P5 STG.E.U8 desc[UR16][R10.64+0x1], R15 ;  /* 0x0000010f0a00d986 */ /* 0x000fe2000c101110 */
[----:B------:R-:W-:Y:S01]  /*7340*/  ISETP.LT.OR P5, PT, R33, 0x9, !P0 ;  /* 0x000000092100780c */ /* 0x000fe200047a1670 */
[----:B------:R-:W-:Y:S01]  /*7350*/  FMUL R17, R17, R8 ;  /* 0x0000000811117220 */ /* 0x000fe20000400000 */
[----:B-1----:R-:W-:Y:S01]  /*7360*/  F2FP.SATFINITE.E5M2.F32.PACK_AB_MERGE_C R5, RZ, R106, RZ ;  /* 0x0000006aff05723e */ /* 0x002fe200048060ff */
[----:B------:R-:W-:Y:S01]  /*7370*/  @!P4 STG.E.U8 desc[UR16][R6.64], R111 ;  /* 0x0000006f0600c986 */ /* 0x000fe2000c101110 */
[----:B------:R-:W-:Y:S01]  /*7380*/  F2FP.SATFINITE.E5M2.F32.PACK_AB_MERGE_C R13, RZ, R104, RZ ;  /* 0x00000068ff0d723e */ /* 0x000fe200048060ff */
[-C--:B------:R-:W-:Y:S01]  /*7390*/  FMUL R16, R16, R8.reuse ;  /* 0x0000000810107220 */ /* 0x080fe20000400000 */
[----:B------:R-:W-:Y:S01]  /*73a0*/  ISETP.LT.OR P4, PT, R33, 0x9, !P1 ;  /* 0x000000092100780c */ /* 0x000fe20004f81670 */
[-C--:B------:R-:W-:Y:S01]  /*73b0*/  FMUL R19, R19, R8.reuse ;  /* 0x0000000813137220 */ /* 0x080fe20000400000 */
[----:B------:R-:W-:Y:S01]  /*73c0*/  F2FP.SATFINITE.E5M2.F32.PACK_AB_MERGE_C R91, RZ, R91, RZ ;  /* 0x0000005bff5b723e */ /* 0x000fe200048060ff */
[----:B------:R0:W-:Y:S01]  /*73d0*/  @!P6 STG.E.U8 desc[UR16][R6.64+0x1], R5 ;  /* 0x000001050600e986 */ /* 0x0001e2000c101110 */
[C---:B------:R-:W-:Y:S01]  /*73e0*/  ISETP.LT.OR P6, PT, R33.reuse, 0xa, !P1 ;  /* 0x0000000a2100780c */ /* 0x040fe20004fc1670 */
[----:B------:R-:W-:Y:S01]  /*73f0*/  FMUL R18, R18, R8 ;  /* 0x0000000812127220 */ /* 0x000fe20000400000 */
[----:B------:R-:W-:Y:S01]  /*7400*/  F2FP.SATFINITE.E5M2.F32.PACK_AB_MERGE_C R21, RZ, R21, RZ ;  /* 0x00000015ff15723e */ /* 0x000fe200048060ff */
[----:B------:R1:W-:Y:S01]  /*7410*/  @!P2 STG.E.U8 desc[UR16][R10.64+0x9], R13 ;  /* 0x0000090d0a00a986 */ /* 0x0003e2000c101110 */
[----:B------:R-:W-:-:S02]  /*7420*/  ISETP.LT.OR P2, PT, R33, 0x12, !P0 ;  /* 0x000000122100780c */ /* 0x000fc40004741670 */
[----:B------:R-:W-:Y:S01]  /*7430*/  F2FP.SATFINITE.E5M2.F32.PACK_AB_MERGE_C R89, RZ, R89, RZ ;  /* 0x00000059ff59723e */ /* 0x000fe200048060ff */
[----:B------:R-:W-:Y:S01]  /*7440*/  @!P5 STG.E.U8 desc[UR16][R10.64+0x8], R107 ;  /* 0x0000086b0a00d986 */ /* 0x000fe2000c101110 */
[C---:B------:R-:W-:Y:S02]  /*7450*/  ISETP.LT.OR P5, PT, R33.reuse, 0x11, !P0 ;  /* 0x000000112100780c */ /* 0x040fe400047a1670 */
[----:B------:R-:W-:Y:S01]  /*7460*/  F2FP.SATFINITE.E5M2.F32.PACK_AB_MERGE_C R23, RZ, R23, RZ ;  /* 0x00000017ff17723e */ /* 0x000fe200048060ff */
[----:B------:R-:W-:Y:S01]  /*7470*/  @!P4 STG.E.U8 desc[UR16][R6.64+0x8], R109 ;  /* 0x0000086d0600c986 */ /* 0x000fe2000c101110 */
[----:B0-----:R-:W-:Y:S02]  /*7480*/  F2FP.SATFINITE.E5M2.F32.PACK_AB_MERGE_C R5, RZ, R102, RZ ;  /* 0x00000066ff05723e */ /* 0x001fe400048060ff */
[C---:B------:R-:W-:Y:S02]  /*7490*/  ISETP.LT.OR P4, PT, R33.reuse, 0x11, !P1 ;  /* 0x000000112100780c */ /* 0x040fe40004f81670 */
[----:B-1----:R-:W-:Y:S01]  /*74a0*/  F2FP.SATFINITE.E5M2.F32.PACK_AB_MERGE_C R13, RZ, R98, RZ ;  /* 0x00000062ff0d723e */ /* 0x002fe200048060ff */
[----:B------:R0:W-:Y:S01]  /*74b0*/  @!P6 STG.E.U8 desc[UR16][R6.64+0x9], R5 ;  /* 0x000009050600e986 */ /* 0x0001e2000c101110 */
[----:B------:R-:W-:-:S02]  /*74c0*/  ISETP.LT.OR P6, PT, R33, 0x12, !P1 ;  /* 0x000000122100780c */ /* 0x000fc40004fc1670 */
[----:B------:R-:W-:Y:S01]  /*74d0*/  F2FP.SATFINITE.E5M2.F32.PACK_AB_MERGE_C R17, RZ, R17, RZ ;  /* 0x00000011ff11723e */ /* 0x000fe200048060ff */
[----:B------:R1:W-:Y:S01]  /*74e0*/  @!P2 STG.E.U8 desc[UR16][R10.64+0x11], R13 ;  /* 0x0000110d0a00a986 */ /* 0x0003e2000c101110 */
[C---:B------:R-:W-:Y:S02]  /*74f0*/  ISETP.LT.OR P2, PT, R33.reuse, 0x1a, !P0 ;  /* 0x0000001a2100780c */ /* 0x040fe40004741670 */
[----:B------:R-:W-:Y:S01]  /*7500*/  F2FP.SATFINITE.E5M2.F32.PACK_AB_MERGE_C R19, RZ, R19, RZ ;  /* 0x00000013ff13723e */ /* 0x000fe200048060ff */
[----:B------:R-:W-:Y:S01]  /*7510*/  @!P5 STG.E.U8 desc[UR16][R10.64+0x10], R105 ;  /* 0x000010690a00d986 */ /* 0x000fe2000c101110 */
[----:B------:R-:W-:Y:S02]  /*7520*/  ISETP.LT.OR P5, PT, R33, 0x19, !P0 ;  /* 0x000000192100780c */ /* 0x000fe400047a1670 */
[----:B------:R-:W-:Y:S01]  /*7530*/  F2FP.SATFINITE.E5M2.F32.PACK_AB_MERGE_C R15, RZ, R18, RZ ;  /* 0x00000012ff0f723e */ /* 0x000fe200048060ff */
[----:B------:R-:W-:Y:S01]  /*7540*/  @!P4 STG.E.U8 desc[UR16][R6.64+0x10], R103 ;  /* 0x000010670600c986 */ /* 0x000fe2000c101110 */
[----:B0-----:R-:W-:-:S02]  /*7550*/  F2FP.SATFINITE.E5M2.F32.PACK_AB_MERGE_C R5, RZ, R100, RZ ;  /* 0x00000064ff05723e */ /* 0x001fc400048060ff */
[C---:B------:R-:W-:Y:S02]  /*7560*/  ISETP.LT.OR P4, PT, R33.reuse, 0x19, !P1 ;  /* 0x000000192100780c */ /* 0x040fe40004f81670 */
[----:B-1----:R-:W-:Y:S01]  /*7570*/  F2FP.SATFINITE.E5M2.F32.PACK_AB_MERGE_C R13, RZ, R96, RZ ;  /* 0x00000060ff0d723e */ /* 0x002fe200048060ff */
[----:B------:R0:W-:Y:S01]  /*7580*/  @!P6 STG.E.U8 desc[UR16][R6.64+0x11], R5 ;  /* 0x000011050600e986 */ /* 0x0001e2000c101110 */
[----:B------:R-:W-:-:S03]  /*7590*/  ISETP.LT.OR P6, PT, R33, 0x1a, !P1 ;  /* 0x0000001a2100780c */ /* 0x000fc60004fc1670 */
[----:B------:R1:W-:Y:S01]  /*75a0*/  @!P2 STG.E.U8 desc[UR16][R10.64+0x19], R13 ;  /* 0x0000190d0a00a986 */ /* 0x0003e2000c101110 */
[----:B------:R-:W-:-:S03]  /*75b0*/  ISETP.LT.OR P2, PT, R33, 0x22, !P0 ;  /* 0x000000222100780c */ /* 0x000fc60004741670 */
[----:B------:R-:W-:Y:S01]  /*75c0*/  @!P5 STG.E.U8 desc[UR16][R10.64+0x18], R101 ;  /* 0x000018650a00d986 */ /* 0x000fe2000c101110 */
[C---:B------:R-:W-:Y:S02]  /*75d0*/  ISETP.LT.OR P5, PT, R33.reuse, 0x21, !P0 ;  /* 0x000000212100780c */ /* 0x040fe400047a1670 */
[----:B0-----:R-:W-:Y:S01]  /*75e0*/  F2FP.SATFINITE.E5M2.F32.PACK_AB_MERGE_C R5, RZ, R94, RZ ;  /* 0x0000005eff05723e */ /* 0x001fe200048060ff */
[----:B------:R-:W-:Y:S01]  /*75f0*/  @!P4 STG.E.U8 desc[UR16][R6.64+0x18], R99 ;  /* 0x000018630600c986 */ /* 0x000fe2000c101110 */
        /* <DEDUP_REMOVED lines=25> */
[C---:B------:R-:W-:Y:S02]  /*7790*/  ISETP.LT.OR P2, PT, R33.reuse, 0x39, !P0 ;  /* 0x000000392100780c */ /* 0x040fe40004741670 */
[C---:B------:R-:W-:Y:S01]  /*77a0*/  ISETP.LT.OR P0, PT, R33.reuse, 0x3a, !P0 ;  /* 0x0000003a2100780c */ /* 0x040fe20004701670 */
[----:B------:R1:W-:Y:S01]  /*77b0*/  @!P5 STG.E.U8 desc[UR16][R10.64+0x30], R89 ;  /* 0x000030590a00d986 */ /* 0x0003e2000c101110 */
[C---:B------:R-:W-:Y:S02]  /*77c0*/  ISETP.LT.OR P5, PT, R33.reuse, 0x39, !P1 ;  /* 0x000000392100780c */ /* 0x040fe40004fa1670 */
[----:B------:R-:W-:Y:S01]  /*77d0*/  ISETP.LT.OR P1, PT, R33, 0x3a, !P1 ;  /* 0x0000003a2100780c */ /* 0x000fe20004f21670 */
[----:B------:R1:W-:Y:S01]  /*77e0*/  @!P4 STG.E.U8 desc[UR16][R6.64+0x30], R23 ;  /* 0x000030170600c986 */ /* 0x0003e2000c101110 */
[----:B0-----:R-:W-:-:S05]  /*77f0*/  F2FP.SATFINITE.E5M2.F32.PACK_AB_MERGE_C R5, RZ, R20, RZ ;  /* 0x00000014ff05723e */ /* 0x001fca00048060ff */
[----:B------:R1:W-:Y:S04]  /*7800*/  @!P6 STG.E.U8 desc[UR16][R6.64+0x31], R5 ;  /* 0x000031050600e986 */ /* 0x0003e8000c101110 */
[----:B------:R1:W-:Y:S04]  /*7810*/  @!P2 STG.E.U8 desc[UR16][R10.64+0x38], R17 ;  /* 0x000038110a00a986 */ /* 0x0003e8000c101110 */
[----:B------:R1:W-:Y:S04]  /*7820*/  @!P0 STG.E.U8 desc[UR16][R10.64+0x39], R13 ;  /* 0x0000390d0a008986 */ /* 0x0003e8000c101110 */
[----:B------:R1:W-:Y:S04]  /*7830*/  @!P5 STG.E.U8 desc[UR16][R6.64+0x38], R19 ;  /* 0x000038130600d986 */ /* 0x0003e8000c101110 */
[----:B------:R1:W-:Y:S02]  /*7840*/  @!P1 STG.E.U8 desc[UR16][R6.64+0x39], R15 ;  /* 0x0000390f06009986 */ /* 0x0003e4000c101110 */
.L_x_162:
[----:B------:R-:W-:Y:S05]  /*7850*/  BSYNC B0 ;  /* 0x0000000000007941 */ /* 0x000fea0003800000 */
.L_x_32:
[----:B------:R-:W-:Y:S01]  /*7860*/  ULDC UR6, c[0x0][0xc] ;  /* 0x0000030000067ab9 */ /* 0x000fe20000000800 */
[----:B------:R-:W-:Y:S01]  /*7870*/  ULDC UR7, c[0x0][0x10] ;  /* 0x0000040000077ab9 */ /* 0x000fe20000000800 */
[----:B01---5:R-:W0:Y:S01]  /*7880*/  LDC R5, c[0x0][0x14] ;  /* 0x00000500ff057b82 */ /* 0x023e220000000800 */
[----:B------:R-:W-:Y:S01]  /*7890*/  UIMAD.WIDE.U32 UR6, UR6, UR7, URZ ;  /* 0x00000007060672a5 */ /* 0x000fe2000f8e003f */
[----:B------:R-:W-:Y:S01]  /*78a0*/  PRMT R6, RZ, 0x7610, R6 ;  /* 0x00007610ff067816 */ /* 0x000fe20000000006 */
[----:B------:R-:W-:-:S04]  /*78b0*/  IMAD.MOV.U32 R7, RZ, RZ, -0x1 ;  /* 0xffffffffff077424 */ /* 0x000fc800078e00ff */
[----:B0-----:R-:W-:-:S04]  /*78c0*/  IMAD.WIDE.U32 R2, R5, UR6, R2 ;  /* 0x0000000605027c25 */ /* 0x001fc8000f8e0002 */
[----:B------:R-:W-:Y:S01]  /*78d0*/  IMAD R5, R5, UR7, RZ ;  /* 0x0000000705057c24 */ /* 0x000fe2000f8e02ff */
[----:B------:R-:W-:Y:S02]  /*78e0*/  ULDC.64 UR6, c[0x0][0x650] ;  /* 0x0001940000067ab9 */ /* 0x000fe40000000a00 */
[----:B------:R-:W-:Y:S01]  /*78f0*/  ISETP.GE.U32.AND P0, PT, R2, UR6, PT ;  /* 0x0000000602007c0c */ /* 0x000fe2000bf06070 */
[----:B------:R-:W-:Y:S02]  /*7900*/  IMAD.IADD R3, R3, 0x1, R5 ;  /* 0x0000000103037824 */ /* 0x000fe400078e0205 */
[----:B------:R-:W-:-:S03]  /*7910*/  IMAD.MOV.U32 R5, RZ, RZ, -0x1 ;  /* 0xffffffffff057424 */ /* 0x000fc600078e00ff */
[----:B------:R-:W-:-:S13]  /*7920*/  ISETP.GE.U32.AND.EX P0, PT, R3, UR7, PT, P0 ;  /* 0x0000000703007c0c */ /* 0x000fda000bf06100 */
[----:B------:R-:W-:Y:S05]  /*7930*/  @P0 BRA `(.L_x_163) ;  /* 0x0000000400600947 */ /* 0x000fea0003800000 */
[----:B------:R-:W0:Y:S01]  /*7940*/  S2R R20, SR_CTAID.X ;  /* 0x0000000000147919 */ /* 0x000e220000002500 */
[----:B------:R-:W1:Y:S01]  /*7950*/  LDC.64 R14, c[0x0][0x628] ;  /* 0x00018a00ff0e7b82 */ /* 0x000e620000000a00 */
[----:B------:R-:W-:Y:S01]  /*7960*/  ULDC UR6, c[0x0][0x150] ;  /* 0x0000540000067ab9 */ /* 0x000fe20000000800 */
[----:B--234-:R-:W-:Y:S01]  /*7970*/  IMAD.MOV.U32 R12, RZ, RZ, R2 ;  /* 0x000000ffff0c7224 */ /* 0x01cfe200078e0002 */
[----:B------:R-:W2:Y:S01]  /*7980*/  S2R R22, SR_CTAID.Y ;  /* 0x0000000000167919 */ /* 0x000ea20000002600 */
[----:B------:R-:W-:-:S04]  /*7990*/  IMAD.MOV.U32 R13, RZ, RZ, R3 ;  /* 0x000000ffff0d7224 */ /* 0x000fc800078e0003 */
[----:B------:R-:W3:Y:S08]  /*79a0*/  LDC R23, c[0x0][0x144] ;  /* 0x00005100ff177b82 */ /* 0x000ef00000000800 */
[----:B------:R-:W4:Y:S08]  /*79b0*/  LDC R16, c[0x0][0x630] ;  /* 0x00018c00ff107b82 */ /* 0x000f300000000800 */
[----:B------:R-:W2:Y:S01]  /*79c0*/  LDC.64 R18, c[0x0][0x620] ;  /* 0x00018800ff127b82 */ /* 0x000ea20000000a00 */
[----:B-1----:R-:W-:-:S04]  /*79d0*/  ISETP.NE.U32.AND P0, PT, R14, RZ, PT ;  /* 0x000000ff0e00720c */ /* 0x002fc80003f05070 */
[----:B------:R-:W-:Y:S02]  /*79e0*/  ISETP.NE.AND.EX P0, PT, R15, RZ, PT, P0 ;  /* 0x000000ff0f00720c */ /* 0x000fe40003f05300 */
[----:B0-----:R-:W-:-:S05]  /*79f0*/  I2FP.F32.U32 R5, R20 ;  /* 0x0000001400057245 */ /* 0x001fca0000201000 */
[----:B------:R-:W-:-:S04]  /*7a00*/  FMUL R5, R5, UR6 ;  /* 0x0000000605057c20 */ /* 0x000fc80008400000 */
[----:B------:R0:W1:Y:S02]  /*7a10*/  F2I.U32.TRUNC.NTZ R21, R5 ;  /* 0x0000000500157305 */ /* 0x000064000020f000 */
[----:B---34-:R-:W-:Y:S05]  /*7a20*/  @!P0 BRA `(.L_x_164) ;  /* 0x0000000000288947 */ /* 0x018fea0003800000 */
[----:B0-----:R-:W0:Y:S02]  /*7a30*/  LDC R5, c[0x0][0x634] ;  /* 0x00018d00ff057b82 */ /* 0x001e240000000800 */
        /* <DEDUP_REMOVED lines=9> */
.L_x_164:
[-CC-:B------:R-:W-:Y:S01]  /*7ad0*/  SHF.R.U64 R17, R12, R16.reuse, R13.reuse ;  /* 0x000000100c117219 */ /* 0x180fe2000000120d */
[----:B------:R-:W3:Y:S01]  /*7ae0*/  LDC.64 R28, c[0x0][0x640] ;  /* 0x00019000ff1c7b82 */ /* 0x000ee20000000a00 */
[----:B0-----:R-:W-:Y:S01]  /*7af0*/  SHF.R.U32.HI R5, RZ, R16, R13 ;  /* 0x00000010ff057219 */ /* 0x001fe2000001160d */
[----:B-1----:R-:W-:Y:S01]  /*7b00*/  IMAD.MOV R21, RZ, RZ, -R21 ;  /* 0x000000ffff157224 */ /* 0x002fe200078e0a15 */
[----:B------:R-:W-:Y:S01]  /*7b10*/  IADD3 R11, P0, RZ, -R17, RZ ;  /* 0x80000011ff0b7210 */ /* 0x000fe20007f1e0ff */
[----:B------:R-:W-:Y:S02]  /*7b20*/  ULDC UR6, c[0x0][0x154] ;  /* 0x0000550000067ab9 */ /* 0x000fe40000000800 */
[----:B------:R-:W-:Y:S02]  /*7b30*/  IMAD R23, R23, R21, R20 ;  /* 0x0000001517177224 */ /* 0x000fe400078e0214 */
[----:B------:R-:W0:Y:S01]  /*7b40*/  LDC R12, c[0x0][0x618] ;  /* 0x00018600ff0c7b82 */ /* 0x000e220000000800 */
[----:B------:R-:W-:-:S02]  /*7b50*/  IMAD.X R5, RZ, RZ, ~R5, P0 ;  /* 0x000000ffff057224 */ /* 0x000fc400000e0e05 */
[----:B--2---:R-:W-:-:S04]  /*7b60*/  IMAD.WIDE.U32 R6, R11, R18, R2 ;  /* 0x000000120b067225 */ /* 0x004fc800078e0002 */
[----:B------:R-:W-:Y:S01]  /*7b70*/  IMAD R10, R5, R18, RZ ;  /* 0x00000012050a7224 */ /* 0x000fe200078e02ff */
[----:B------:R-:W1:Y:S03]  /*7b80*/  LDC R24, c[0x0][0x608] ;  /* 0x00018200ff187b82 */ /* 0x000e660000000800 */
[----:B------:R-:W-:Y:S02]  /*7b90*/  IMAD R5, R11, R19, R10 ;  /* 0x000000130b057224 */ /* 0x000fe400078e020a */
[----:B------:R-:W-:Y:S02]  /*7ba0*/  IMAD.MOV.U32 R11, RZ, RZ, 0x1 ;  /* 0x00000001ff0b7424 */ /* 0x000fe400078e00ff */
[----:B------:R-:W-:Y:S01]  /*7bb0*/  IMAD.IADD R5, R7, 0x1, R5 ;  /* 0x0000000107057824 */ /* 0x000fe200078e0205 */
[----:B------:R-:W2:Y:S01]  /*7bc0*/  LDC R26, c[0x0][0x658] ;  /* 0x00019600ff1a7b82 */ /* 0x000ea20000000800 */
[----:B------:R-:W-:-:S02]  /*7bd0*/  I2FP.F32.U32 R7, R22 ;  /* 0x0000001600077245 */ /* 0x000fc40000201000 */
[----:B---3--:R-:W-:-:S03]  /*7be0*/  ISETP.NE.U32.AND P0, PT, R28, RZ, PT ;  /* 0x000000ff1c00720c */ /* 0x008fc60003f05070 */
[----:B------:R-:W-:Y:S01]  /*7bf0*/  FMUL R10, R7, UR6 ;  /* 0x00000006070a7c20 */ /* 0x000fe20008400000 */
[----:B------:R-:W-:Y:S01]  /*7c00*/  ISETP.NE.AND.EX P0, PT, R29, RZ, PT, P0 ;  /* 0x000000ff1d00720c */ /* 0x000fe20003f05300 */
[----:B------:R-:W3:Y:S01]  /*7c10*/  LDC R21, c[0x0][0x148] ;  /* 0x00005200ff157b82 */ /* 0x000ee20000000800 */
[-CC-:B0-----:R-:W-:Y:S01]  /*7c20*/  SHF.R.U64 R16, R6, R12.reuse, R5.reuse ;  /* 0x0000000c06107219 */ /* 0x181fe20000001205 */
[----:B------:R0:W4:Y:S01]  /*7c30*/  F2I.U32.TRUNC.NTZ R18, R10 ;  /* 0x0000000a00127305 */ /* 0x000122000020f000 */
[----:B------:R-:W-:Y:S01]  /*7c40*/  SHF.R.U32.HI R5, RZ, R12, R5 ;  /* 0x0000000cff057219 */ /* 0x000fe20000011605 */
[----:B------:R-:W-:-:S04]  /*7c50*/  IMAD.MOV.U32 R7, RZ, RZ, -0x1 ;  /* 0xffffffffff077424 */ /* 0x000fc800078e00ff */
[----:B------:R-:W0:Y:S01]  /*7c60*/  LDC R20, c[0x0][0x600] ;  /* 0x00018000ff147b82 */ /* 0x000e220000000800 */
[-CC-:B-1----:R-:W-:Y:S02]  /*7c70*/  SHF.R.U64 R14, R16, R24.reuse, R5.reuse ;  /* 0x00000018100e7219 */ /* 0x182fe40000001205 */
[----:B------:R-:W-:-:S05]  /*7c80*/  SHF.R.U32.HI R5, RZ, R24, R5 ;  /* 0x00000018ff057219 */ /* 0x000fca0000011605 */
[----:B------:R-:W1:Y:S01]  /*7c90*/  LDC R27, c[0x0][0x648] ;  /* 0x00019200ff1b7b82 */ /* 0x000e620000000800 */
[-C--:B--2---:R-:W-:Y:S02]  /*7ca0*/  SHF.L.U32 R6, R7, R26.reuse, RZ ;  /* 0x0000001a07067219 */ /* 0x084fe400000006ff */
[-CC-:B------:R-:W-:Y:S02]  /*7cb0*/  SHF.R.U64 R19, R14, R26.reuse, R5.reuse ;  /* 0x0000001a0e137219 */ /* 0x180fe40000001205 */
[----:B------:R-:W-:Y:S02]  /*7cc0*/  SHF.R.U32.HI R7, RZ, R26, R5 ;  /* 0x0000001aff077219 */ /* 0x000fe40000011605 */
[----:B------:R-:W-:Y:S01]  /*7cd0*/  LOP3.LUT R25, RZ, R6, RZ, 0x33, !PT ;  /* 0x00000006ff197212 */ /* 0x000fe200078e33ff */
[----:B------:R-:W2:Y:S01]  /*7ce0*/  LDC R30, c[0x0][0x638] ;  /* 0x00018e00ff1e7b82 */ /* 0x000ea20000000800 */
[----:B------:R-:W-:Y:S01]  /*7cf0*/  SHF.L.U32 R26, R11, R26, RZ ;  /* 0x0000001a0b1a7219 */ /* 0x000fe200000006ff */
[----:B------:R-:W-:-:S06]  /*7d00*/  IMAD.MOV.U32 R6, RZ, RZ, R19 ;  /* 0x000000ffff067224 */ /* 0x000fcc00078e0013 */
[----:B------:R-:W0:Y:S01]  /*7d10*/  LDC R31, c[0x0][0x610] ;  /* 0x00018400ff1f7b82 */ /* 0x000e220000000800 */
[----:B----4-:R-:W-:Y:S05]  /*7d20*/  @!P0 BRA `(.L_x_165) ;  /* 0x0000000000288947 */ /* 0x010fea0003800000 */
[----:B------:R-:W4:Y:S02]  /*7d30*/  LDC R6, c[0x0][0x64c] ;  /* 0x00019300ff067b82 */ /* 0x000f240000000800 */
[----:B----4-:R-:W-:-:S05]  /*7d40*/  IADD3 R5, P0, R19, R6, RZ ;  /* 0x0000000613057210 */ /* 0x010fca0007f1e0ff */
[----:B------:R-:W-:-:S04]  /*7d50*/  IMAD.X R15, RZ, RZ, R7, P0 ;  /* 0x000000ffff0f7224 */ /* 0x000fc800000e0607 */
[----:B------:R-:W-:-:S04]  /*7d60*/  IMAD.WIDE.U32 R6, R15, R28, RZ ;  /* 0x0000001c0f067225 */ /* 0x000fc800078e00ff */
[----:B0-----:R-:W-:-:S04]  /*7d70*/  IMAD.WIDE.U32 R10, P0, R5, R29, R6 ;  /* 0x0000001d050a7225 */ /* 0x001fc80007800006 */
[----:B------:R-:W-:-:S04]  /*7d80*/  IMAD.WIDE.U32 R6, R5, R28, RZ ;  /* 0x0000001c05067225 */ /* 0x000fc800078e00ff */
[----:B------:R-:W-:Y:S01]  /*7d90*/  IMAD.X R13, RZ, RZ, RZ, P0 ;  /* 0x000000ffff0d7224 */ /* 0x000fe200000e06ff */
[----:B------:R-:W-:Y:S01]  /*7da0*/  IADD3 RZ, P0, R7, R10, RZ ;  /* 0x0000000a07ff7210 */ /* 0x000fe20007f1e0ff */
[----:B------:R-:W-:-:S04]  /*7db0*/  IMAD.MOV.U32 R12, RZ, RZ, R11 ;  /* 0x000000ffff0c7224 */ /* 0x000fc800078e000b */
[----:B------:R-:W-:-:S08]  /*7dc0*/  IMAD.WIDE.U32.X R6, R15, R29, R12, P0 ;  /* 0x0000001d0f067225 */ /* 0x000fd000000e040c */
.L_x_165:
[----:B-1----:R-:W-:Y:S01]  /*7dd0*/  SHF.R.U64 R5, R6, R27, R7 ;  /* 0x0000001b06057219 */ /* 0x002fe20000001207 */
[----:B0-----:R-:W-:Y:S01]  /*7de0*/  VIADD R7, R20, 0xffffffff ;  /* 0xffffffff14077836 */ /* 0x001fe20000000000 */
[----:B------:R-:W-:Y:S01]  /*7df0*/  LOP3.LUT R32, R14, R25, RZ, 0xc0, !PT ;  /* 0x000000190e207212 */ /* 0x000fe200078ec0ff */
[----:B------:R-:W-:Y:S02]  /*7e00*/  IMAD.MOV R18, RZ, RZ, -R18 ;  /* 0x000000ffff127224 */ /* 0x000fe400078e0a12 */
[----:B------:R-:W-:Y:S01]  /*7e10*/  IMAD.MOV R6, RZ, RZ, -R5 ;  /* 0x000000ffff067224 */ /* 0x000fe200078e0a05 */
[----:B------:R-:W-:Y:S01]  /*7e20*/  LOP3.LUT R16, R16, R7, RZ, 0xc0, !PT ;  /* 0x0000000710107212 */ /* 0x000fe200078ec0ff */
[----:B------:R-:W-:Y:S02]  /*7e30*/  IMAD R32, R26, R5, R32 ;  /* 0x000000051a207224 */ /* 0x000fe400078e0220 */
[----:B---3--:R-:W-:Y:S02]  /*7e40*/  @P3 IMAD R23, R21, R18, R22 ;  /* 0x0000001215173224 */ /* 0x008fe400078e0216 */
[----:B--2---:R-:W-:-:S02]  /*7e50*/  IMAD R5, R6, R30, R19 ;  /* 0x0000001e06057224 */ /* 0x004fc400078e0213 */
[----:B------:R-:W-:Y:S02]  /*7e60*/  IMAD R32, R32, R31, R23 ;  /* 0x0000001f20207224 */ /* 0x000fe400078e0217 */
[----:B------:R-:W-:Y:S02]  /*7e70*/  IMAD R5, R5, R20, R16 ;  /* 0x0000001405057224 */ /* 0x000fe400078e0210 */
[----:B------:R-:W-:-:S03]  /*7e80*/  IMAD.MOV.U32 R6, RZ, RZ, 0x1 ;  /* 0x00000001ff067424 */ /* 0x000fc600078e00ff */
[----:B------:R-:W-:Y:S02]  /*7e90*/  SEL R7, R5, R32, !P3 ;  /* 0x0000002005077207 */ /* 0x000fe40005800000 */
[----:B------:R-:W-:Y:S01]  /*7ea0*/  SEL R32, R32, R5, !P3 ;  /* 0x0000000520207207 */ /* 0x000fe20005800000 */
[----:B------:R-:W-:-:S07]  /*7eb0*/  IMAD.MOV.U32 R5, RZ, RZ, R17 ;  /* 0x000000ffff057224 */ /* 0x000fce00078e0011 */
.L_x_163:
[----:B------:R-:W-:Y:S01]  /*7ec0*/  LOP3.LUT P0, RZ, R6, 0xff, RZ, 0xc0, !PT ;  /* 0x000000ff06ff7812 */ /* 0x000fe2000780c0ff */
[----:B------:R-:W-:-:S12]  /*7ed0*/  IMAD.MOV.U32 R6, RZ, RZ, R32 ;  /* 0x000000ffff067224 */ /* 0x000fd800078e0020 */
[----:B------:R-:W-:Y:S05]  /*7ee0*/  @P0 BRA `(.L_x_166) ;  /* 0xffffff9000500947 */ /* 0x000fea000383ffff */
[----:B------:R-:W-:Y:S05]  /*7ef0*/  EXIT ;  /* 0x000000000000794d */ /* 0x000fea0003800000 */
.L_x_4:
[----:B0-----:R-:W-:Y:S01]  /*7f00*/  ULDC.64 UR4, c[0x0][0x650] ;  /* 0x0001940000047ab9 */ /* 0x001fe20000000a00 */
        /* <DEDUP_REMOVED lines=25> */
.L_x_168:
[--C-:B------:R-:W-:Y:S01]  /*80a0*/  SHF.R.U64 R16, R14, R18, R15.reuse ;  /* 0x000000120e107219 */ /* 0x100fe2000000120f */
[----:B------:R-:W0:Y:S01]  /*80b0*/  LDC R22, c[0x0][0x618] ;  /* 0x00018600ff167b82 */ /* 0x000e220000000800 */
[----:B------:R-:W-:Y:S01]  /*80c0*/  I2FP.F32.U32 R7, R8 ;  /* 0x0000000800077245 */ /* 0x000fe20000201000 */
[----:B------:R-:W-:Y:S01]  /*80d0*/  ULDC UR4, c[0x0][0x150] ;  /* 0x0000540000047ab9 */ /* 0x000fe20000000800 */
[----:B------:R-:W-:Y:S02]  /*80e0*/  SHF.R.U32.HI R6, RZ, R18, R15 ;  /* 0x00000012ff067219 */ /* 0x000fe4000001160f */
[----:B------:R-:W-:Y:S01]  /*80f0*/  IADD3 R9, P0, RZ, -R16, RZ ;  /* 0x80000010ff097210 */ /* 0x000fe20007f1e0ff */
[----:B------:R-:W-:Y:S01]  /*8100*/  FMUL R13, R7, UR4 ;  /* 0x00000004070d7c20 */ /* 0x000fe20008400000 */
[----:B------:R-:W-:Y:S01]  /*8110*/  ULDC UR4, c[0x0][0x154] ;  /* 0x0000550000047ab9 */ /* 0x000fe20000000800 */
[----:B------:R-:W1:Y:S02]  /*8120*/  LDC.64 R24, c[0x0][0x640] ;  /* 0x00019000ff187b82 */ /* 0x000e640000000a00 */
[----:B------:R-:W-:-:S02]  /*8130*/  IMAD.X R11, RZ, RZ, ~R6, P0 ;  /* 0x000000ffff0b7224 */ /* 0x000fc400000e0e06 */
[----:B------:R-:W2:Y:S01]  /*8140*/  F2I.U32.TRUNC.NTZ R13, R13 ;  /* 0x0000000d000d7305 */ /* 0x000ea2000020f000 */
[----:B------:R-:W-:-:S03]  /*8150*/  IMAD.WIDE.U32 R6, R9, R20, R2 ;  /* 0x0000001409067225 */ /* 0x000fc600078e0002 */
[----:B------:R-:W3:Y:S01]  /*8160*/  LDC R15, c[0x0][0x144] ;  /* 0x00005100ff0f7b82 */ /* 0x000ee20000000800 */
[----:B------:R-:W-:-:S04]  /*8170*/  IMAD R12, R11, R20, RZ ;  /* 0x000000140b0c7224 */ /* 0x000fc800078e02ff */
[----:B------:R-:W-:Y:S02]  /*8180*/  IMAD R9, R9, R21, R12 ;  /* 0x0000001509097224 */ /* 0x000fe400078e020c */
[----:B------:R-:W-:Y:S01]  /*8190*/  IMAD.MOV.U32 R12, RZ, RZ, -0x1 ;  /* 0xffffffffff0c7424 */ /* 0x000fe200078e00ff */
[----:B------:R-:W4:Y:S01]  /*81a0*/  LDC R18, c[0x0][0x608] ;  /* 0x00018200ff127b82 */ /* 0x000f220000000800 */
[----:B------:R-:W-:Y:S01]  /*81b0*/  IMAD.IADD R7, R7, 0x1, R9 ;  /* 0x0000000107077824 */ /* 0x000fe200078e0209 */
[----:B------:R-:W-:-:S04]  /*81c0*/  I2FP.F32.U32 R9, R10 ;  /* 0x0000000a00097245 */ /* 0x000fc80000201000 */
[-C--:B0-----:R-:W-:Y:S01]  /*81d0*/  SHF.R.U64 R14, R6, R22.reuse, R7 ;  /* 0x00000016060e7219 */ /* 0x081fe20000001207 */
[----:B--2---:R-:W-:Y:S01]  /*81e0*/  IMAD.MOV R6, RZ, RZ, -R13 ;  /* 0x000000ffff067224 */ /* 0x004fe200078e0a0d */
[----:B------:R-:W0:Y:S01]  /*81f0*/  LDC R11, c[0x0][0x658] ;  /* 0x00019600ff0b7b82 */ /* 0x000e220000000800 */
[----:B-1----:R-:W-:Y:S01]  /*8200*/  ISETP.NE.U32.AND P0, PT, R24, RZ, PT ;  /* 0x000000ff1800720c */ /* 0x002fe20003f05070 */
[----:B------:R-:W-:Y:S01]  /*8210*/  FMUL R9, R9, UR4 ;  /* 0x0000000409097c20 */ /* 0x000fe20008400000 */
[----:B------:R-:W-:Y:S02]  /*8220*/  SHF.R.U32.HI R7, RZ, R22, R7 ;  /* 0x00000016ff077219 */ /* 0x000fe40000011607 */
[----:B------:R-:W-:-:S03]  /*8230*/  ISETP.NE.AND.EX P0, PT, R25, RZ, PT, P0 ;  /* 0x000000ff1900720c */ /* 0x000fc60003f05300 */
[----:B------:R-:W1:Y:S01]  /*8240*/  LDC R21, c[0x0][0x148] ;  /* 0x00005200ff157b82 */ /* 0x000e620000000800 */
[----:B---3--:R-:W-:Y:S02]  /*8250*/  IMAD R22, R15, R6, R8 ;  /* 0x000000060f167224 */ /* 0x008fe400078e0208 */
[----:B------:R-:W-:-:S05]  /*8260*/  IMAD.MOV.U32 R8, RZ, RZ, 0x1 ;  /* 0x00000001ff087424 */ /* 0x000fca00078e00ff */
[----:B------:R-:W2:Y:S01]  /*8270*/  LDC R20, c[0x0][0x600] ;  /* 0x00018000ff147b82 */ /* 0x000ea20000000800 */
[-CC-:B----4-:R-:W-:Y:S02]  /*8280*/  SHF.R.U64 R17, R14, R18.reuse, R7.reuse ;  /* 0x000000120e117219 */ /* 0x190fe40000001207 */
[----:B------:R-:W-:Y:S02]  /*8290*/  SHF.R.U32.HI R6, RZ, R18, R7 ;  /* 0x00000012ff067219 */ /* 0x000fe40000011607 */
[----:B------:R3:W4:Y:S03]  /*82a0*/  F2I.U32.TRUNC.NTZ R18, R9 ;  /* 0x0000000900127305 */ /* 0x000726000020f000 */
[----:B------:R-:W1:Y:S01]  /*82b0*/  LDC R23, c[0x0][0x648] ;  /* 0x00019200ff177b82 */ /* 0x000e620000000800 */
[-C--:B0-----:R-:W-:Y:S02]  /*82c0*/  SHF.R.U64 R19, R17, R11.reuse, R6 ;  /* 0x0000000b11137219 */ /* 0x081fe40000001206 */
[----:B------:R-:W-:-:S02]  /*82d0*/  SHF.L.U32 R12, R12, R11, RZ ;  /* 0x0000000b0c0c7219 */ /* 0x000fc400000006ff */
[-C--:B------:R-:W-:Y:S01]  /*82e0*/  SHF.R.U32.HI R7, RZ, R11.reuse, R6 ;  /* 0x0000000bff077219 */ /* 0x080fe20000011606 */
[----:B------:R-:W-:Y:S01]  /*82f0*/  IMAD.MOV.U32 R6, RZ, RZ, R19 ;  /* 0x000000ffff067224 */ /* 0x000fe200078e0013 */
[----:B------:R-:W-:Y:S01]  /*8300*/  SHF.L.U32 R27, R8, R11, RZ ;  /* 0x0000000b081b7219 */ /* 0x000fe200000006ff */
[----:B------:R-:W0:Y:S01]  /*8310*/  LDC R26, c[0x0][0x638] ;  /* 0x00018e00ff1a7b82 */ /* 0x000e220000000800 */
[----:B------:R-:W-:-:S07]  /*8320*/  LOP3.LUT R28, RZ, R12, RZ, 0x33, !PT ;  /* 0x0000000cff1c7212 */ /* 0x000fce00078e33ff */
[----:B------:R-:W0:Y:S01]  /*8330*/  LDC R29, c[0x0][0x610] ;  /* 0x00018400ff1d7b82 */ /* 0x000e220000000800 */
[----:B---34-:R-:W-:Y:S05]  /*8340*/  @!P0 BRA `(.L_x_169) ;  /* 0x0000000000288947 */ /* 0x018fea0003800000 */
        /* <DEDUP_REMOVED lines=10> */
.L_x_169:
[----:B-1----:R-:W-:Y:S01]  /*83f0*/  SHF.R.U64 R7, R6, R23, R7 ;  /* 0x0000001706077219 */ /* 0x002fe20000001207 */
[----:B--2---:R-:W-:Y:S01]  /*8400*/  VIADD R9, R20, 0xffffffff ;  /* 0xffffffff14097836 */ /* 0x004fe20000000000 */
[----:B------:R-:W-:Y:S01]  /*8410*/  LOP3.LUT R6, R17, R28, RZ, 0xc0, !PT ;  /* 0x0000001c11067212 */ /* 0x000fe200078ec0ff */
[----:B------:R-:W-:Y:S02]  /*8420*/  IMAD.MOV R18, RZ, RZ, -R18 ;  /* 0x000000ffff127224 */ /* 0x000fe400078e0a12 */
[----:B------:R-:W-:Y:S02]  /*8430*/  IMAD.MOV R8, RZ, RZ, -R7 ;  /* 0x000000ffff087224 */ /* 0x000fe400078e0a07 */
[----:B------:R-:W-:Y:S01]  /*8440*/  IMAD R11, R27, R7, R6 ;  /* 0x000000071b0b7224 */ /* 0x000fe200078e0206 */
[----:B------:R-:W-:Y:S01]  /*8450*/  LOP3.LUT R7, R14, R9, RZ, 0xc0, !PT ;  /* 0x000000090e077212 */ /* 0x000fe200078ec0ff */
[----:B------:R-:W-:Y:S02]  /*8460*/  @P3 IMAD R22, R21, R18, R10 ;  /* 0x0000001215163224 */ /* 0x000fe400078e020a */
[----:B0-----:R-:W-:-:S02]  /*8470*/  IMAD R6, R8, R26, R19 ;  /* 0x0000001a08067224 */ /* 0x001fc400078e0213 */
[----:B------:R-:W-:Y:S02]  /*8480*/  IMAD R11, R11, R29, R22 ;  /* 0x0000001d0b0b7224 */ /* 0x000fe400078e0216 */
[----:B------:R-:W-:Y:S02]  /*8490*/  IMAD R6, R6, R20, R7 ;  /* 0x0000001406067224 */ /* 0x000fe400078e0207 */
[----:B------:R-:W-:-:S03]  /*84a0*/  IMAD.MOV.U32 R8, RZ, RZ, 0x1 ;  /* 0x00000001ff087424 */ /* 0x000fc600078e00ff */
[----:B------:R-:W-:Y:S02]  /*84b0*/  SEL R14, R6, R11, !P3 ;  /* 0x0000000b060e7207 */ /* 0x000fe40005800000 */
[----:B------:R-:W-:Y:S01]  /*84c0*/  SEL R11, R11, R6, !P3 ;  /* 0x000000060b0b7207 */ /* 0x000fe20005800000 */
[----:B------:R-:W-:Y:S01]  /*84d0*/  IMAD.MOV.U32 R6, RZ, RZ, R16 ;  /* 0x000000ffff067224 */ /* 0x000fe200078e0010 */
[----:B------:R-:W-:-:S07]  /*84e0*/  PRMT R7, R8, 0x7610, R7 ;  /* 0x0000761008077816 */ /* 0x000fce0000000007 */
.L_x_167:
[----:B------:R-:W-:-:S08]  /*84f0*/  NOP ;  /* 0x0000000000007918 */ /* 0x000fd00000000000 */
[----:B------:R-:W0:-:S00]  /*8500*/  USETMAXREG.DEALLOC.CTAPOOL 0x28 ;  /* 0x00000028000079c8 */ /* 0x000e0000080e0500 */
[----:B0-----:R-:W-:-:S13]  /*8510*/  ISETP.NE.AND P0, PT, R5, RZ, PT ;  /* 0x000000ff0500720c */ /* 0x001fda0003f05270 */
[----:B------:R-:W-:Y:S05]  /*8520*/  @P0 EXIT ;  /* 0x000000000000094d */ /* 0x000fea0003800000 */
[----:B------:R-:W-:Y:S01]  /*8530*/  LOP3.LUT P0, RZ, R7, 0xff, RZ, 0xc0, !PT ;  /* 0x000000ff07ff7812 */ /* 0x000fe2000780c0ff */
[----:B------:R-:W-:Y:S02]  /*8540*/  IMAD.MOV.U32 R5, RZ, RZ, 0x1 ;  /* 0x00000001ff057424 */ /* 0x000fe400078e00ff */
[----:B------:R-:W-:-:S10]  /*8550*/  IMAD.MOV.U32 R13, RZ, RZ, RZ ;  /* 0x000000ffff0d7224 */ /* 0x000fd400078e00ff */
[----:B------:R-:W-:Y:S05]  /*8560*/  @!P0 BRA `(.L_x_170) ;  /* 0x0000000c00308947 */ /* 0x000fea0003800000 */
[----:B------:R-:W0:Y:S01]  /*8570*/  LDC R5, c[0x0][0x28c] ;  /* 0x0000a300ff057b82 */ /* 0x000e220000000800 */
[----:B------:R-:W-:Y:S01]  /*8580*/  ULDC UR5, c[0x0][0x600] ;  /* 0x0001800000057ab9 */ /* 0x000fe20000000800 */
[----:B------:R-:W-:Y:S01]  /*8590*/  ULDC UR4, c[0x0][0xc] ;  /* 0x0000030000047ab9 */ /* 0x000fe20000000800 */
[----:B------:R-:W-:Y:S01]  /*85a0*/  UIADD3 UR16, UR5, -0x1, URZ ;  /* 0xffffffff05107890 */ /* 0x000fe2000fffe03f */
[C---:B------:R-:W-:Y:S01]  /*85b0*/  LOP3.LUT P2, RZ, R0.reuse, 0x7f, RZ, 0xc0, !PT ;  /* 0x0000007f00ff7812 */ /* 0x040fe2000784c0ff */
[----:B------:R-:W-:Y:S01]  /*85c0*/  ULDC UR6, c[0x0][0x658] ;  /* 0x0001960000067ab9 */ /* 0x000fe20000000800 */
[----:B------:R-:W-:Y:S01]  /*85d0*/  ULDC UR5, c[0x0][0x10] ;  /* 0x0000040000057ab9 */ /* 0x000fe20000000800 */
[----:B------:R-:W-:Y:S01]  /*85e0*/  UMOV UR7, 0xffffffff ;  /* 0xffffffff00077882 */ /* 0x000fe20000000000 */
[----:B------:R-:W-:Y:S01]  /*85f0*/  UMOV UR8, 0x1 ;  /* 0x0000000100087882 */ /* 0x000fe20000000000 */
[----:B------:R-:W-:Y:S01]  /*8600*/  UIMAD.WIDE.U32 UR4, UR4, UR5, URZ ;  /* 0x00000005040472a5 */ /* 0x000fe2000f8e003f */
[----:B------:R-:W-:Y:S01]  /*8610*/  LOP3.LUT P0, RZ, R0, 0x1f, RZ, 0xc0, !PT ;  /* 0x0000001f00ff7812 */ /* 0x000fe2000780c0ff */
[----:B------:R-:W-:Y:S01]  /*8620*/  USHF.L.U32 UR7, UR7, UR6, URZ ;  /* 0x0000000607077299 */ /* 0x000fe2000800063f */
[----:B------:R-:W-:Y:S01]  /*8630*/  BSSY B0, `(.L_x_170) ;  /* 0x00000bf000007945 */ /* 0x000fe20003800000 */
[----:B------:R-:W-:Y:S01]  /*8640*/  USHF.L.U32 UR18, UR8, UR6, URZ ;  /* 0x0000000608127299 */ /* 0x000fe2000800063f */
[----:B------:R-:W-:Y:S01]  /*8650*/  IMAD.MOV.U32 R15, RZ, RZ, 0x1 ;  /* 0x00000001ff0f7424 */ /* 0x000fe200078e00ff */
[----:B------:R-:W-:Y:S01]  /*8660*/  LOP3.LUT R16, R4, 0x2, RZ, 0xfc, !PT ;  /* 0x0000000204107812 */ /* 0x000fe200078efcff */
[----:B------:R-:W-:Y:S01]  /*8670*/  ULDC UR6, c[0x0][0x14] ;  /* 0x0000050000067ab9 */ /* 0x000fe20000000800 */
[----:B------:R-:W-:Y:S01]  /*8680*/  PLOP3.LUT P0, PT, P0, P2, PT, 0x8a, 0x0 ;  /* 0x000000000000781c */ /* 0x000fe20000705172 */
[----:B------:R-:W-:Y:S01]  /*8690*/  UIMAD.WIDE.U32 UR20, UR4, UR6, URZ ;  /* 0x00000006041472a5 */ /* 0x000fe2000f8e003f */
[----:B------:R-:W-:Y:S01]  /*86a0*/  IMAD.MOV.U32 R13, RZ, RZ, RZ ;  /* 0x000000ffff0d7224 */ /* 0x000fe200078e00ff */
[----:B------:R-:W-:-:S02]  /*86b0*/  UIMAD UR13, UR5, UR6, URZ ;  /* 0x00000006050d72a4 */ /* 0x000fc4000f8e023f */
[----:B------:R-:W-:Y:S01]  /*86c0*/  ULOP3.LUT UR17, URZ, UR7, URZ, 0x33, !UPT ;  /* 0x000000073f117292 */ /* 0x000fe2000f8e333f */
[----:B0-----:R-:W-:Y:S01]  /*86d0*/  VIADD R5, R5, 0x3f ;  /* 0x0000003f05057836 */ /* 0x001fe20000000000 */
[----:B------:R-:W-:Y:S01]  /*86e0*/  UIADD3 UR13, UR21, UR13, URZ ;  /* 0x0000000d150d7290 */ /* 0x000fe2000fffe03f */
[----:B------:R-:W-:-:S03]  /*86f0*/  ULDC.64 UR22, c[0x0][0x198] ;  /* 0x0000660000167ab9 */ /* 0x000fc60000000a00 */
[----:B------:R-:W-:-:S04]  /*8700*/  SHF.R.S32.HI R8, RZ, 0x1f, R5 ;  /* 0x0000001fff087819 */ /* 0x000fc80000011405 */
[----:B------:R-:W-:Y:S01]  /*8710*/  LEA.HI R8, R8, R5, RZ, 0x6 ;  /* 0x0000000508087211 */ /* 0x000fe200078f30ff */
[----:B------:R-:W-:-:S03]  /*8720*/  IMAD.MOV.U32 R5, RZ, RZ, 0x1 ;  /* 0x00000001ff057424 */ /* 0x000fc600078e00ff */
[----:B------:R-:W-:-:S05]  /*8730*/  SHF.R.S32.HI R12, RZ, 0x6, R8 ;  /* 0x00000006ff0c7819 */ /* 0x000fca0000011408 */
[----:B------:R-:W-:-:S07]  /*8740*/  VIADD R0, R12, 0x1 ;  /* 0x000000010c007836 */ /* 0x000fce0000000000 */
.L_x_182:
[----:B------:R-:W-:-:S03]  /*8750*/  UMOV UR4, 0xffffffff ;  /* 0xffffffff00047882 */ /* 0x000fc60000000000 */
[----:B------:R-:W-:Y:S05]  /*8760*/  BRA.DIV UR4, `(.L_x_171) ;  /* 0x00000012049c7947 */ /* 0x000fea000b800000 */
[----:B------:R-:W-:-:S13]  /*8770*/  ELECT P1, URZ, PT ;  /* 0x00000000003f782f */ /* 0x000fda0003820000 */
.L_x_200:
[----:B------:R-:W0:Y:S01]  /*8780*/  LDC R7, c[0x0][0x28c] ;  /* 0x0000a300ff077b82 */ /* 0x000e220000000800 */
[----:B------:R-:W-:Y:S01]  /*8790*/  BSSY B1, `(.L_x_172) ;  /* 0x0000037000017945 */ /* 0x000fe20003800000 */
[----:B0-----:R-:W-:-:S13]  /*87a0*/  ISETP.LT.OR P1, PT, R7, 0x1, !P1 ;  /* 0x000000010700780c */ /* 0x001fda0004f21670 */
[----:B------:R-:W-:Y:S05]  /*87b0*/  @P1 BRA `(.L_x_173) ;  /* 0x0000000000d01947 */ /* 0x000fea0003800000 */
[----:B------:R-:W-:Y:S02]  /*87c0*/  IMAD.SHL.U32 R14, R14, 0x40, RZ ;  /* 0x000000400e0e7824 */ /* 0x000fe400078e00ff */
[----:B------:R-:W-:Y:S02]  /*87d0*/  IMAD.SHL.U32 R17, R11, 0x100, RZ ;  /* 0x000001000b117824 */ /* 0x000fe400078e00ff */
[----:B------:R-:W-:Y:S02]  /*87e0*/  IMAD.MOV.U32 R20, RZ, RZ, RZ ;  /* 0x000000ffff147224 */ /* 0x000fe400078e00ff */
[----:B------:R-:W-:Y:S02]  /*87f0*/  IMAD.MOV.U32 R7, RZ, RZ, R0 ;  /* 0x000000ffff077224 */ /* 0x000fe400078e0000 */
[----:B------:R-:W-:Y:S02]  /*8800*/  IMAD.MOV.U32 R8, RZ, RZ, R5 ;  /* 0x000000ffff087224 */ /* 0x000fe400078e0005 */
[----:B------:R-:W-:-:S07]  /*8810*/  IMAD.MOV.U32 R9, RZ, RZ, R13 ;  /* 0x000000ffff097224 */ /* 0x000fce00078e000d */
.L_x_177:
[----:B------:R-:W0:Y:S01]  /*8820*/  S2R R11, SR_CgaCtaId ;  /* 0x00000000000b7919 */ /* 0x000e220000008800 */
[----:B------:R-:W-:-:S04]  /*8830*/  MOV R10, 0x400 ;  /* 0x00000400000a7802 */ /* 0x000fc80000000f00 */
[----:B0-----:R-:W-:Y:S02]  /*8840*/  LEA R18, R11, R10, 0x18 ;  /* 0x0000000a0b127211 */ /* 0x001fe400078ec0ff */
[----:B------:R-:W-:Y:S01]  /*8850*/  SHF.L.U32 R10, R8, 0x1f, RZ ;  /* 0x0000001f080a7819 */ /* 0x000fe200000006ff */
[----:B------:R-:W0:Y:S02]  /*8860*/  @!P2 LDC R11, c[0x0][0x500] ;  /* 0x00014000ff0bab82 */ /* 0x000e240000000800 */
[----:B------:R-:W-:-:S04]  /*8870*/  IMAD R19, R9, 0x8, R18 ;  /* 0x0000000809137824 */ /* 0x000fc800078e0212 */
[----:B------:R-:W1:Y:S02]  /*8880*/  SYNCS.PHASECHK.TRANS64.TRYWAIT P1, [R19+URZ+0x58], R10 ;  /* 0x0000580a130075a7 */ /* 0x000e64000802017f */
[----:B-1----:R-:W-:Y:S05]  /*8890*/  @!P1 BRA `(.L_x_174) ;  /* 0x0000001000709947 */ /* 0x002fea0003800000 */
.L_x_201:
[----:B-1----:R-:W-:Y:S01]  /*88a0*/  PRMT R10, R16, 0x9910, RZ ;  /* 0x00009910100a7816 */ /* 0x002fe200000000ff */
[----:B0-----:R0:W-:Y:S03]  /*88b0*/  @!P2 SYNCS.ARRIVE.TRANS64 RZ, [R19+URZ], R11 ;  /* 0x0000000b13ffa9a7 */ /* 0x0011e6000800003f */
[----:B------:R-:W-:-:S13]  /*88c0*/  ISETP.NE.AND P1, PT, R10, 0x2, PT ;  /* 0x000000020a00780c */ /* 0x000fda0003f25270 */
[----:B0-----:R-:W-:Y:S05]  /*88d0*/  @P1 BRA `(.L_x_175) ;  /* 0x0000000000041947 */ /* 0x001fea0003800000 */
[----:B------:R-:W-:Y:S01]  /*88e0*/  BPT.TRAP 0x1 ;  /* 0x000000040000795c */ /* 0x000fe20000300000 */
.L_x_175:
[----:B------:R-:W-:Y:S05]  /*88f0*/  @P0 BRA `(.L_x_176) ;  /* 0x0000000000040947 */ /* 0x000fea0003800000 */
[----:B------:R-:W-:Y:S01]  /*8900*/  BPT.TRAP 0x1 ;  /* 0x000000040000795c */ /* 0x000fe20000300000 */
.L_x_176:
[--C-:B------:R-:W-:Y:S01]  /*8910*/  IMAD R10, R9, 0x4000, R18.reuse ;  /* 0x00004000090a7824 */ /* 0x100fe200078e0212 */
[----:B------:R-:W-:Y:S01]  /*8920*/  R2UR UR9, R19 ;  /* 0x00000000130972ca */ /* 0x000fe200000e0000 */
[----:B------:R-:W-:Y:S01]  /*8930*/  IMAD R18, R9, 0x1000, R18 ;  /* 0x0000100009127824 */ /* 0x000fe200078e0212 */
[----:B------:R-:W-:Y:S01]  /*8940*/  UIADD3 UR4, UP0, UR22, 0xf0, URZ ;  /* 0x000000f016047890 */ /* 0x000fe2000ff1e03f */
[----:B------:R-:W-:Y:S01]  /*8950*/  VIADD R7, R7, 0xffffffff ;  /* 0xffffffff07077836 */ /* 0x000fe20000000000 */
[----:B------:R-:W-:Y:S01]  /*8960*/  R2UR UR5, R10 ;  /* 0x000000000a0572ca */ /* 0x000fe200000e0000 */
[----:B------:R-:W-:Y:S01]  /*8970*/  UIADD3 UR24, UP1, UR22, 0x1f0, URZ ;  /* 0x000001f016187890 */ /* 0x000fe2000ff3e03f */
[----:B------:R-:W-:Y:S01]  /*8980*/  R2UR UR8, R18 ;  /* 0x00000000120872ca */ /* 0x000fe200000e0000 */
[----:B------:R-:W-:Y:S01]  /*8990*/  VIADD R9, R9, 0x1 ;  /* 0x0000000109097836 */ /* 0x000fe20000000000 */
[----:B------:R-:W-:Y:S01]  /*89a0*/  R2UR UR11, R17 ;  /* 0x00000000110b72ca */ /* 0x000fe200000e0000 */
[----:B------:R-:W-:Y:S01]  /*89b0*/  UIADD3.X UR25, URZ, UR23, URZ, UP1, !UPT ;  /* 0x000000173f197290 */ /* 0x000fe20008ffe43f */
[----:B------:R-:W-:Y:S01]  /*89c0*/  R2UR UR10, R20 ;  /* 0x00000000140a72ca */ /* 0x000fe200000e0000 */
[----:B------:R-:W-:Y:S01]  /*89d0*/  UMOV UR6, 0x0 ;  /* 0x0000000000067882 */ /* 0x000fe20000000000 */
[----:B------:R-:W-:Y:S01]  /*89e0*/  R2UR UR12, R6 ;  /* 0x00000000060c72ca */ /* 0x000fe200000e0000 */
[----:B------:R-:W-:Y:S01]  /*89f0*/  UMOV UR7, 0x10000000 ;  /* 0x1000000000077882 */ /* 0x000fe20000000000 */
[----:B------:R-:W-:Y:S01]  /*8a00*/  R2UR UR19, R14 ;  /* 0x000000000e1372ca */ /* 0x000fe200000e0000 */
[----:B------:R-:W-:Y:S01]  /*8a10*/  VIADD R20, R20, 0x40 ;  /* 0x0000004014147836 */ /* 0x000fe20000000000 */
[----:B------:R-:W-:Y:S01]  /*8a20*/  ISETP.GT.AND P4, PT, R7, 0x1, PT ;  /* 0x000000010700780c */ /* 0x000fe20003f84270 */
[----:B------:R-:W-:Y:S01]  /*8a30*/  UIADD3 UR14, UR5, 0x180, URZ ;  /* 0x00000180050e7890 */ /* 0x000fe2000fffe03f */
[----:B------:R-:W-:Y:S01]  /*8a40*/  ISETP.NE.AND P1, PT, R9, 0xb, PT ;  /* 0x0000000b0900780c */ /* 0x000fe20003f25270 */
[----:B------:R-:W-:-:S02]  /*8a50*/  UIADD3.X UR5, URZ, UR23, URZ, UP0, !UPT ;  /* 0x000000173f057290 */ /* 0x000fc400087fe43f */
[----:B------:R-:W-:Y:S01]  /*8a60*/  UIADD3 UR15, UR8, 0x2c180, URZ ;  /* 0x0002c180080f7890 */ /* 0x000fe2000fffe03f */
[----:B------:R-:W-:Y:S02]  /*8a70*/  SEL R11, RZ, 0x1, P1 ;  /* 0x00000001ff0b7807 */ /* 0x000fe40000800000 */
[----:B------:R-:W-:Y:S01]  /*8a80*/  UMOV UR8, UR14 ;  /* 0x0000000e00087c82 */ /* 0x000fe20008000000 */
[----:B------:R-:W-:Y:S02]  /*8a90*/  SEL R9, R9, RZ, P1 ;  /* 0x000000ff09097207 */ /* 0x000fe40000800000 */
[----:B------:R-:W-:Y:S01]  /*8aa0*/  LOP3.LUT R8, R8, R11, RZ, 0x3c, !PT ;  /* 0x0000000b08087212 */ /* 0x000fe200078e3cff */
[----:B------:R0:W-:Y:S02]  /*8ab0*/  UTMALDG.3D [UR8], [UR4], desc[UR6] ;  /* 0x00000608040075b4 */ /* 0x0001e40008011000 */
[----:B0-----:R-:W-:Y:S01]  /*8ac0*/  UMOV UR8, UR15 ;  /* 0x0000000f00087c82 */ /* 0x001fe20008000000 */
[----:B------:R-:W-:-:S02]  /*8ad0*/  UMOV UR11, UR19 ;  /* 0x00000013000b7c82 */ /* 0x000fc40008000000 */
[----:B------:R0:W-:Y:S02]  /*8ae0*/  UTMALDG.3D [UR8], [UR24], desc[UR6] ;  /* 0x00000608180075b4 */ /* 0x0001e40008011000 */
[----:B0-----:R-:W-:Y:S05]  /*8af0*/  @P4 BRA `(.L_x_177) ;  /* 0xfffffffc00484947 */ /* 0x001fea000383ffff */
.L_x_173:
[----:B------:R-:W-:Y:S05]  /*8b00*/  BSYNC B1 ;  /* 0x0000000000017941 */ /* 0x000fea0003800000 */
.L_x_172:
[----:B------:R-:W-:Y:S01]  /*8b10*/  LOP3.LUT P4, RZ, R15, 0xff, RZ, 0xc0, !PT ;  /* 0x000000ff0fff7812 */ /* 0x000fe2000788c0ff */
[----:B------:R-:W-:Y:S01]  /*8b20*/  IMAD.IADD R13, R12, 0x1, R13 ;  /* 0x000000010c0d7824 */ /* 0x000fe200078e020d */
[----:B------:R-:W-:Y:S01]  /*8b30*/  IADD3 R2, P5, R2, UR20, RZ ;  /* 0x0000001402027c10 */ /* 0x000fe2000ffbe0ff */
[----:B------:R-:W-:Y:S01]  /*8b40*/  ULDC.64 UR4, c[0x0][0x650] ;  /* 0x0001940000047ab9 */ /* 0x000fe20000000a00 */
[----:B------:R-:W-:Y:S01]  /*8b50*/  BSSY B1, `(.L_x_178) ;  /* 0x000006a000017945 */ /* 0x000fe20003800000 */
[----:B------:R-:W-:Y:S01]  /*8b60*/  IMAD.MOV.U32 R11, RZ, RZ, -0x1 ;  /* 0xffffffffff0b7424 */ /* 0x000fe200078e00ff */
[----:B------:R-:W-:Y:S01]  /*8b70*/  ISETP.GT.U32.AND P1, PT, R13, 0xa, PT ;  /* 0x0000000a0d00780c */ /* 0x000fe20003f24070 */
[----:B------:R-:W-:Y:S01]  /*8b80*/  IMAD.MOV.U32 R14, RZ, RZ, -0x1 ;  /* 0xffffffffff0e7424 */ /* 0x000fe200078e00ff */
[----:B------:R-:W-:Y:S02]  /*8b90*/  IADD3.X R3, R3, UR13, RZ, P5, !PT ;  /* 0x0000000d03037c10 */ /* 0x000fe4000affe4ff */
[----:B------:R-:W-:-:S02]  /*8ba0*/  ISETP.LT.U32.AND P1, PT, R12, 0xb, P1 ;  /* 0x0000000b0c00780c */ /* 0x000fc40000f21070 */
[----:B------:R-:W-:Y:S01]  /*8bb0*/  PRMT R15, RZ, 0x7610, R15 ;  /* 0x00007610ff0f7816 */ /* 0x000fe2000000000f */
[----:B------:R-:W0:Y:S01]  /*8bc0*/  @P4 S2R R7, SR_CgaCtaId ;  /* 0x0000000000074919 */ /* 0x000e220000008800 */
[----:B------:R-:W-:-:S04]  /*8bd0*/  @P4 MOV R6, 0x400 ;  /* 0x0000040000064802 */ /* 0x000fc80000000f00 */
[----:B0-----:R-:W-:Y:S01]  /*8be0*/  @P4 LEA R8, R7, R6, 0x18 ;  /* 0x0000000607084211 */ /* 0x001fe200078ec0ff */
[----:B------:R-:W-:Y:S01]  /*8bf0*/  IMAD.WIDE.U32 R6, R13, -0x45d1745d, RZ ;  /* 0xba2e8ba30d067825 */ /* 0x000fe200078e00ff */
[----:B------:R-:W-:Y:S02]  /*8c00*/  SEL R6, RZ, 0x1, !P1 ;  /* 0x00000001ff067807 */ /* 0x000fe40004800000 */
[----:B------:R-:W-:Y:S01]  /*8c10*/  ISETP.GE.U32.AND P1, PT, R2, UR4, PT ;  /* 0x0000000402007c0c */ /* 0x000fe2000bf26070 */
[----:B------:R0:W-:Y:S01]  /*8c20*/  @P4 SYNCS.ARRIVE.TRANS64.A1T0 RZ, [R8+URZ+0xc8], RZ ;  /* 0x0000c8ff08ff49a7 */ /* 0x0001e2000810003f */
[----:B------:R-:W-:Y:S02]  /*8c30*/  ISETP.GE.U32.AND P4, PT, R12, 0xb, PT ;  /* 0x0000000b0c00780c */ /* 0x000fe40003f86070 */
[----:B------:R-:W-:Y:S02]  /*8c40*/  ISETP.GE.U32.AND.EX P1, PT, R3, UR5, PT, P1 ;  /* 0x0000000503007c0c */ /* 0x000fe4000bf26110 */
[----:B------:R-:W-:Y:S01]  /*8c50*/  LOP3.LUT R5, R5, R6, RZ, 0x3c, !PT ;  /* 0x0000000605057212 */ /* 0x000fe200078e3cff */
[----:B------:R-:W-:Y:S01]  /*8c60*/  IMAD.MOV.U32 R6, RZ, RZ, -0x1 ;  /* 0xffffffffff067424 */ /* 0x000fe200078e00ff */
[----:B0-----:R-:W-:-:S02]  /*8c70*/  SHF.R.U32.HI R8, RZ, 0x3, R7 ;  /* 0x00000003ff087819 */ /* 0x001fc40000011607 */
[----:B------:R-:W-:-:S03]  /*8c80*/  PRMT R7, RZ, 0x7610, R7 ;  /* 0x00007610ff077816 */ /* 0x000fc60000000007 */
[----:B------:R-:W-:Y:S02]  /*8c90*/  IMAD R13, R8, -0xb, R13 ;  /* 0xfffffff5080d7824 */ /* 0x000fe400078e020d */
[----:B------:R-:W-:Y:S02]  /*8ca0*/  @P4 LOP3.LUT R5, R5, 0x1, R8, 0x78, !PT ;  /* 0x0000000105054812 */ /* 0x000fe400078e7808 */
[----:B------:R-:W-:Y:S05]  /*8cb0*/  @P1 BRA `(.L_x_179) ;  /* 0x00000004004c1947 */ /* 0x000fea0003800000 */
[----:B------:R-:W-:Y:S01]  /*8cc0*/  ULDC.64 UR4, c[0x0][0x628] ;  /* 0x00018a0000047ab9 */ /* 0x000fe20000000a00 */
[----:B------:R-:W0:Y:S01]  /*8cd0*/  S2R R17, SR_CTAID.X ;  /* 0x0000000000117919 */ /* 0x000e220000002500 */
[----:B------:R-:W-:Y:S01]  /*8ce0*/  ISETP.NE.U32.AND P1, PT, RZ, UR4, PT ;  /* 0x00000004ff007c0c */ /* 0x000fe2000bf25070 */
[----:B------:R-:W-:Y:S01]  /*8cf0*/  ULDC UR7, c[0x0][0x630] ;  /* 0x00018c0000077ab9 */ /* 0x000fe20000000800 */
[----:B------:R-:W-:Y:S01]  /*8d00*/  IMAD.MOV.U32 R6, RZ, RZ, R2 ;  /* 0x000000ffff067224 */ /* 0x000fe200078e0002 */
[----:B------:R-:W1:Y:S01]  /*8d10*/  S2R R14, SR_CTAID.Y ;  /* 0x00000000000e7919 */ /* 0x000e620000002600 */
[----:B------:R-:W-:Y:S01]  /*8d20*/  ISETP.NE.AND.EX P1, PT, RZ, UR5, PT, P1 ;  /* 0x00000005ff007c0c */ /* 0x000fe2000bf25310 */
[----:B------:R-:W-:-:S12]  /*8d30*/  IMAD.MOV.U32 R7, RZ, RZ, R3 ;  /* 0x000000ffff077224 */ /* 0x000fd800078e0003 */
[----:B------:R-:W-:Y:S05]  /*8d40*/  @!P1 BRA `(.L_x_180) ;  /* 0x0000000000289947 */ /* 0x000fea0003800000 */
[----:B------:R-:W-:Y:S02]  /*8d50*/  ULDC UR6, c[0x0][0x634] ;  /* 0x00018d0000067ab9 */ /* 0x000fe40000000800 */
[----:B------:R-:W-:-:S05]  /*8d60*/  IADD3 R11, P1, R2, UR6, RZ ;  /* 0x00000006020b7c10 */ /* 0x000fca000ff3e0ff */
[----:B------:R-:W-:-:S04]  /*8d70*/  IMAD.X R19, RZ, RZ, R3, P1 ;  /* 0x000000ffff137224 */ /* 0x000fc800008e0603 */
[----:B------:R-:W-:-:S04]  /*8d80*/  IMAD.WIDE.U32 R8, R19, UR4, RZ ;  /* 0x0000000413087c25 */ /* 0x000fc8000f8e00ff */
[----:B------:R-:W-:-:S04]  /*8d90*/  IMAD.WIDE.U32 R8, P1, R11, UR5, R8 ;  /* 0x000000050b087c25 */ /* 0x000fc8000f820008 */
[----:B------:R-:W-:-:S04]  /*8da0*/  IMAD.WIDE.U32 R10, R11, UR4, RZ ;  /* 0x000000040b0a7c25 */ /* 0x000fc8000f8e00ff */
[----:B------:R-:W-:Y:S01]  /*8db0*/  IMAD.X R7, RZ, RZ, RZ, P1 ;  /* 0x000000ffff077224 */ /* 0x000fe200008e06ff */
[----:B------:R-:W-:Y:S01]  /*8dc0*/  IADD3 RZ, P1, R11, R8, RZ ;  /* 0x000000080bff7210 */ /* 0x000fe20007f3e0ff */
[----:B------:R-:W-:-:S04]  /*8dd0*/  IMAD.MOV.U32 R6, RZ, RZ, R9 ;  /* 0x000000ffff067224 */ /* 0x000fc800078e0009 */
[----:B------:R-:W-:-:S08]  /*8de0*/  IMAD.WIDE.U32.X R6, R19, UR5, R6, P1 ;  /* 0x0000000513067c25 */ /* 0x000fd000088e0406 */
.L_x_180:
[--C-:B------:R-:W-:Y:S01]  /*8df0*/  SHF.R.U64 R10, R6, UR7, R7.reuse ;  /* 0x00000007060a7c19 */ /* 0x100fe20008001207 */
[----:B------:R-:W-:Y:S01]  /*8e00*/  ULDC.64 UR4, c[0x0][0x620] ;  /* 0x0001880000047ab9 */ /* 0x000fe20000000a00 */
[----:B------:R-:W-:Y:S01]  /*8e10*/  SHF.R.U32.HI R6, RZ, UR7, R7 ;  /* 0x00000007ff067c19 */ /* 0x000fe20008011607 */
[----:B------:R-:W2:Y:S01]  /*8e20*/  LDC R22, c[0x0][0x144] ;  /* 0x00005100ff167b82 */ /* 0x000ea20000000800 */
[----:B------:R-:W-:Y:S01]  /*8e30*/  IADD3 R9, P1, RZ, -R10, RZ ;  /* 0x8000000aff097210 */ /* 0x000fe20007f3e0ff */
[----:B------:R-:W-:Y:S01]  /*8e40*/  ULDC.64 UR8, c[0x0][0x640] ;  /* 0x0001900000087ab9 */ /* 0x000fe20000000a00 */
[----:B0-----:R-:W-:Y:S01]  /*8e50*/  I2FP.F32.U32 R11, R17 ;  /* 0x00000011000b7245 */ /* 0x001fe20000201000 */
[----:B------:R-:W-:Y:S02]  /*8e60*/  ULDC UR6, c[0x0][0x608] ;  /* 0x0001820000067ab9 */ /* 0x000fe40000000800 */
[----:B------:R-:W-:Y:S01]  /*8e70*/  IMAD.X R6, RZ, RZ, ~R6, P1 ;  /* 0x000000ffff067224 */ /* 0x000fe200008e0e06 */
[----:B------:R-:W-:Y:S01]  /*8e80*/  ISETP.NE.U32.AND P1, PT, RZ, UR8, PT ;  /* 0x00000008ff007c0c */ /* 0x000fe2000bf25070 */
[----:B------:R-:W0:Y:S02]  /*8e90*/  LDC R19, c[0x0][0x148] ;  /* 0x00005200ff137b82 */ /* 0x000e240000000800 */
[----:B------:R-:W-:Y:S01]  /*8ea0*/  IMAD R8, R6, UR4, RZ ;  /* 0x0000000406087c24 */ /* 0x000fe2000f8e02ff */
[----:B------:R-:W-:Y:S01]  /*8eb0*/  ISETP.NE.AND.EX P1, PT, RZ, UR9, PT, P1 ;  /* 0x00000009ff007c0c */ /* 0x000fe2000bf25310 */
[----:B------:R-:W-:Y:S01]  /*8ec0*/  IMAD.WIDE.U32 R6, R9, UR4, R2 ;  /* 0x0000000409067c25 */ /* 0x000fe2000f8e0002 */
[----:B------:R-:W-:-:S03]  /*8ed0*/  ULDC UR4, c[0x0][0x150] ;  /* 0x0000540000047ab9 */ /* 0x000fc60000000800 */
[----:B------:R-:W-:Y:S02]  /*8ee0*/  IMAD R9, R9, UR5, R8 ;  /* 0x0000000509097c24 */ /* 0x000fe4000f8e0208 */
[----:B------:R-:W-:Y:S01]  /*8ef0*/  FMUL R8, R11, UR4 ;  /* 0x000000040b087c20 */ /* 0x000fe20008400000 */
[----:B------:R-:W-:Y:S01]  /*8f00*/  ULDC UR4, c[0x0][0x618] ;  /* 0x0001860000047ab9 */ /* 0x000fe20000000800 */
[----:B------:R-:W-:Y:S01]  /*8f10*/  ULDC UR5, c[0x0][0x154] ;  /* 0x0000550000057ab9 */ /* 0x000fe20000000800 */
[----:B------:R-:W-:-:S03]  /*8f20*/  IMAD.IADD R7, R7, 0x1, R9 ;  /* 0x0000000107077824 */ /* 0x000fc600078e0209 */
[----:B------:R-:W3:Y:S02]  /*8f30*/  F2I.U32.TRUNC.NTZ R8, R8 ;  /* 0x0000000800087305 */ /* 0x000ee4000020f000 */
[----:B------:R-:W-:Y:S02]  /*8f40*/  SHF.R.U64 R11, R6, UR4, R7 ;  /* 0x00000004060b7c19 */ /* 0x000fe40008001207 */
[----:B-1----:R-:W-:-:S05]  /*8f50*/  I2FP.F32.U32 R6, R14 ;  /* 0x0000000e00067245 */ /* 0x002fca0000201000 */
[----:B------:R-:W-:Y:S01]  /*8f60*/  FMUL R21, R6, UR5 ;  /* 0x0000000506157c20 */ /* 0x000fe20008400000 */
[----:B------:R-:W-:Y:S01]  /*8f70*/  SHF.R.U32.HI R6, RZ, UR4, R7 ;  /* 0x00000004ff067c19 */ /* 0x000fe20008011607 */
[----:B------:R-:W-:-:S03]  /*8f80*/  ULDC UR4, c[0x0][0x658] ;  /* 0x0001960000047ab9 */ /* 0x000fc60000000800 */
[--C-:B------:R-:W-:Y:S01]  /*8f90*/  SHF.R.U64 R20, R11, UR6, R6.reuse ;  /* 0x000000060b147c19 */ /* 0x100fe20008001206 */
[----:B------:R-:W1:Y:S01]  /*8fa0*/  F2I.U32.TRUNC.NTZ R21, R21 ;  /* 0x0000001500157305 */ /* 0x000e62000020f000 */
[----:B------:R-:W-:Y:S01]  /*8fb0*/  SHF.R.U32.HI R7, RZ, UR6, R6 ;  /* 0x00000006ff077c19 */ /* 0x000fe20008011606 */
[----:B---3--:R-:W-:-:S03]  /*8fc0*/  IMAD.MOV R8, RZ, RZ, -R8 ;  /* 0x000000ffff087224 */ /* 0x008fc600078e0a08 */
[----:B------:R-:W-:Y:S01]  /*8fd0*/  SHF.R.U64 R18, R20, UR4, R7 ;  /* 0x0000000414127c19 */ /* 0x000fe20008001207 */
[----:B--2---:R-:W-:Y:S01]  /*8fe0*/  IMAD R17, R22, R8, R17 ;  /* 0x0000000816117224 */ /* 0x004fe200078e0211 */
[----:B------:R-:W-:-:S03]  /*8ff0*/  SHF.R.U32.HI R23, RZ, UR4, R7 ;  /* 0x00000004ff177c19 */ /* 0x000fc60008011607 */
[----:B------:R-:W-:Y:S02]  /*9000*/  IMAD.MOV.U32 R6, RZ, RZ, R18 ;  /* 0x000000ffff067224 */ /* 0x000fe400078e0012 */
[----:B------:R-:W-:Y:S01]  /*9010*/  IMAD.MOV.U32 R7, RZ, RZ, R23 ;  /* 0x000000ffff077224 */ /* 0x000fe200078e0017 */
[----:B-1----:R-:W-:Y:S06]  /*9020*/  @!P1 BRA `(.L_x_181) ;  /* 0x0000000000289947 */ /* 0x002fec0003800000 */
[----:B------:R-:W-:Y:S02]  /*9030*/  ULDC UR4, c[0x0][0x64c] ;  /* 0x0001930000047ab9 */ /* 0x000fe40000000800 */
[----:B------:R-:W-:-:S05]  /*9040*/  IADD3 R7, P1, R18, UR4, RZ ;  /* 0x0000000412077c10 */ /* 0x000fca000ff3e0ff */
[----:B------:R-:W-:-:S04]  /*9050*/  IMAD.X R23, RZ, RZ, R23, P1 ;  /* 0x000000ffff177224 */ /* 0x000fc800008e0617 */
[----:B------:R-:W-:-:S04]  /*9060*/  IMAD.WIDE.U32 R8, R23, UR8, RZ ;  /* 0x0000000817087c25 */ /* 0x000fc8000f8e00ff */
[----:B------:R-:W-:-:S04]  /*9070*/  IMAD.WIDE.U32 R8, P1, R7, UR9, R8 ;  /* 0x0000000907087c25 */ /* 0x000fc8000f820008 */
[----:B------:R-:W-:-:S04]  /*9080*/  IMAD.WIDE.U32 R6, R7, UR8, RZ ;  /* 0x0000000807067c25 */ /* 0x000fc8000f8e00ff */
[----:B------:R-:W-:Y:S01]  /*9090*/  IMAD.MOV.U32 R6, RZ, RZ, R9 ;  /* 0x000000ffff067224 */ /* 0x000fe200078e0009 */
[----:B------:R-:W-:Y:S01]  /*90a0*/  IADD3 RZ, P4, R7, R8, RZ ;  /* 0x0000000807ff7210 */ /* 0x000fe20007f9e0ff */
[----:B------:R-:W-:-:S04]  /*90b0*/  IMAD.X R7, RZ, RZ, RZ, P1 ;  /* 0x000000ffff077224 */ /* 0x000fc800008e06ff */
[----:B------:R-:W-:-:S08]  /*90c0*/  IMAD.WIDE.U32.X R6, R23, UR9, R6, P4 ;  /* 0x0000000917067c25 */ /* 0x000fd0000a0e0406 */
.L_x_181:
[----:B------:R-:W-:Y:S01]  /*90d0*/  ULDC UR4, c[0x0][0x648] ;  /* 0x0001920000047ab9 */ /* 0x000fe20000000800 */
[----:B------:R-:W-:Y:S01]  /*90e0*/  LOP3.LUT R20, R20, UR17, RZ, 0xc0, !PT ;  /* 0x0000001114147c12 */ /* 0x000fe2000f8ec0ff */
[----:B------:R-:W-:Y:S01]  /*90f0*/  IMAD.MOV R21, RZ, RZ, -R21 ;  /* 0x000000ffff157224 */ /* 0x000fe200078e0a15 */
[----:B------:R-:W-:Y:S01]  /*9100*/  SHF.R.U64 R7, R6, UR4, R7 ;  /* 0x0000000406077c19 */ /* 0x000fe20008001207 */
[----:B------:R-:W-:Y:S01]  /*9110*/  ULDC UR4, c[0x0][0x638] ;  /* 0x00018e0000047ab9 */ /* 0x000fe20000000800 */
[----:B------:R-:W-:Y:S01]  /*9120*/  LOP3.LUT R11, R11, UR16, RZ, 0xc0, !PT ;  /* 0x000000100b0b7c12 */ /* 0x000fe2000f8ec0ff */
[----:B0-----:R-:W-:Y:S01]  /*9130*/  @P3 IMAD R17, R19, R21, R14 ;  /* 0x0000001513113224 */ /* 0x001fe200078e020e */
[----:B------:R-:W-:Y:S01]  /*9140*/  ULDC UR5, c[0x0][0x610] ;  /* 0x0001840000057ab9 */ /* 0x000fe20000000800 */
[----:B------:R-:W-:Y:S02]  /*9150*/  IMAD.MOV R9, RZ, RZ, -R7 ;  /* 0x000000ffff097224 */ /* 0x000fe400078e0a07 */
[----:B------:R-:W-:-:S02]  /*9160*/  IMAD R20, R7, UR18, R20 ;  /* 0x0000001207147c24 */ /* 0x000fc4000f8e0214 */
[----:B------:R-:W-:Y:S01]  /*9170*/  IMAD R18, R9, UR4, R18 ;  /* 0x0000000409127c24 */ /* 0x000fe2000f8e0212 */
[----:B------:R-:W-:Y:S01]  /*9180*/  ULDC UR4, c[0x0][0x600] ;  /* 0x0001800000047ab9 */ /* 0x000fe20000000800 */
[----:B------:R-:W-:Y:S02]  /*9190*/  IMAD R17, R20, UR5, R17 ;  /* 0x0000000514117c24 */ /* 0x000fe4000f8e0211 */
[----:B------:R-:W-:Y:S02]  /*91a0*/  IMAD R18, R18, UR4, R11 ;  /* 0x0000000412127c24 */ /* 0x000fe4000f8e020b */
[----:B------:R-:W-:Y:S02]  /*91b0*/  IMAD.MOV.U32 R7, RZ, RZ, 0x1 ;  /* 0x00000001ff077424 */ /* 0x000fe400078e00ff */
[----:B------:R-:W-:Y:S01]  /*91c0*/  IMAD.MOV.U32 R6, RZ, RZ, R10 ;  /* 0x000000ffff067224 */ /* 0x000fe200078e000a */
[----:B------:R-:W-:Y:S02]  /*91d0*/  SEL R14, R18, R17, !P3 ;  /* 0x00000011120e7207 */ /* 0x000fe40005800000 */
[----:B------:R-:W-:-:S07]  /*91e0*/  SEL R11, R17, R18, !P3 ;  /* 0x00000012110b7207 */ /* 0x000fce0005800000 */
.L_x_179:
[----:B------:R-:W-:Y:S05]  /*91f0*/  BSYNC B1 ;  /* 0x0000000000017941 */ /* 0x000fea0003800000 */
.L_x_178:
[----:B------:R-:W-:-:S13]  /*9200*/  LOP3.LUT P1, RZ, R7, 0xff, RZ, 0xc0, !PT ;  /* 0x000000ff07ff7812 */ /* 0x000fda000782c0ff */
[----:B------:R-:W-:Y:S05]  /*9210*/  @P1 BRA `(.L_x_182) ;  /* 0xfffffff4004c1947 */ /* 0x000fea000383ffff */
[----:B------:R-:W-:Y:S05]  /*9220*/  BSYNC B0 ;  /* 0x0000000000007941 */ /* 0x000fea0003800000 */
.L_x_170:
[----:B------:R-:W-:-:S03]  /*9230*/  UMOV UR4, 0xffffffff ;  /* 0xffffffff00047882 */ /* 0x000fc60000000000 */
[----:B------:R-:W-:Y:S05]  /*9240*/  BRA.DIV UR4, `(.L_x_183) ;  /* 0x0000000a04187947 */ /* 0x000fea000b800000 */
[----:B------:R-:W-:-:S13]  /*9250*/  ELECT P0, URZ, PT ;  /* 0x00000000003f782f */ /* 0x000fda0003800000 */
.L_x_204:
[----:B------:R-:W-:Y:S04]  /*9260*/  BSSY B0, `(.L_x_184) ;  /* 0x000006a000007945 */ /* 0x000fe80003800000 */
[----:B------:R-:W-:Y:S05]  /*9270*/  @!P0 BRA `(.L_x_185) ;  /* 0x0000000400a08947 */ /* 0x000fea0003800000 */
[----:B------:R-:W-:-:S04]  /*9280*/  LOP3.LUT R4, R4, 0x2, RZ, 0xfc, !PT ;  /* 0x0000000204047812 */ /* 0x000fc800078efcff */
[----:B------:R-:W-:-:S13]  /*9290*/  ISETP.NE.AND P0, PT, R4, 0x3, PT ;  /* 0x000000030400780c */ /* 0x000fda0003f05270 */
[----:B------:R-:W-:Y:S05]  /*92a0*/  @!P0 BRA `(.L_x_186) ;  /* 0x0000000000048947 */ /* 0x000fea0003800000 */
[----:B------:R-:W-:Y:S01]  /*92b0*/  BPT.TRAP 0x1 ;  /* 0x000000040000795c */ /* 0x000fe20000300000 */
.L_x_186:
[----:B------:R-:W0:Y:S01]  /*92c0*/  S2R R3, SR_CgaCtaId ;  /* 0x0000000000037919 */ /* 0x000e220000008800 */
[----:B------:R-:W-:-:S04]  /*92d0*/  MOV R0, 0x400 ;  /* 0x0000040000007802 */ /* 0x000fc80000000f00 */
[----:B0-----:R-:W-:Y:S02]  /*92e0*/  LEA R0, R3, R0, 0x18 ;  /* 0x0000000003007211 */ /* 0x001fe400078ec0ff */
[----:B------:R-:W-:-:S03]  /*92f0*/  SHF.L.U32 R3, R5, 0x1f, RZ ;  /* 0x0000001f05037819 */ /* 0x000fc600000006ff */
[----:B------:R-:W-:-:S04]  /*9300*/  VIADD R0, R0, 0x58 ;  /* 0x0000005800007836 */ /* 0x000fc80000000000 */
[C---:B------:R-:W-:Y:S02]  /*9310*/  IMAD R6, R13.reuse, 0x8, R0 ;  /* 0x000000080d067824 */ /* 0x040fe400078e0200 */
[----:B------:R-:W-:Y:S02]  /*9320*/  VIADD R13, R13, 0x1 ;  /* 0x000000010d0d7836 */ /* 0x000fe40000000000 */
[----:B------:R-:W0:Y:S03]  /*9330*/  SYNCS.PHASECHK.TRANS64.TRYWAIT P0, [R6+URZ], R3 ;  /* 0x00000003060075a7 */ /* 0x000e26000800017f */
[----:B------:R-:W-:-:S04]  /*9340*/  ISETP.NE.AND P1, PT, R13, 0xb, PT ;  /* 0x0000000b0d00780c */ /* 0x000fc80003f25270 */
[----:B------:R-:W-:Y:S02]  /*9350*/  SEL R2, RZ, 0x1, P1 ;  /* 0x00000001ff027807 */ /* 0x000fe40000800000 */
[----:B------:R-:W-:Y:S02]  /*9360*/  SEL R13, R13, RZ, P1 ;  /* 0x000000ff0d0d7207 */ /* 0x000fe40000800000 */
[----:B------:R-:W-:-:S03]  /*9370*/  LOP3.LUT R8, R5, R2, RZ, 0x3c, !PT ;  /* 0x0000000205087212 */ /* 0x000fc600078e3cff */
[----:B------:R-:W-:Y:S01]  /*9380*/  IMAD R7, R13, 0x8, R0 ;  /* 0x000000080d077824 */ /* 0x000fe200078e0200 */
[----:B------:R-:W-:Y:S01]  /*9390*/  SHF.L.U32 R4, R8, 0x1f, RZ ;  /* 0x0000001f08047819 */ /* 0x000fe200000006ff */
[----:B0-----:R-:W-:Y:S06]  /*93a0*/  @!P0 BRA `(.L_x_187) ;  /* 0x0000000400e48947 */ /* 0x001fec0003800000 */
.L_x_205:
[----:B------:R-:W1:Y:S01]  /*93b0*/  SYNCS.PHASECHK.TRANS64.TRYWAIT P0, [R7+URZ], R4 ;  /* 0x00000004070075a7 */ /* 0x000e62000800017f */
[----:B------:R-:W-:-:S05]  /*93c0*/  VIADD R2, R13, 0x1 ;  /* 0x000000010d027836 */ /* 0x000fca0000000000 */
[----:B------:R-:W-:-:S04]  /*93d0*/  ISETP.NE.AND P1, PT, R2, 0xb, PT ;  /* 0x0000000b0200780c */ /* 0x000fc80003f25270 */
[----:B0-----:R-:W-:Y:S02]  /*93e0*/  SEL R3, RZ, 0x1, P1 ;  /* 0x00000001ff037807 */ /* 0x001fe40000800000 */
[----:B------:R-:W-:Y:S02]  /*93f0*/  SEL R9, R2, RZ, P1 ;  /* 0x000000ff02097207 */ /* 0x000fe40000800000 */
[----:B------:R-:W-:-:S03]  /*9400*/  LOP3.LUT R8, R8, R3, RZ, 0x3c, !PT ;  /* 0x0000000308087212 */ /* 0x000fc600078e3cff */
[----:B------:R-:W-:Y:S01]  /*9410*/  IMAD R6, R9, 0x8, R0 ;  /* 0x0000000809067824 */ /* 0x000fe200078e0200 */
[----:B------:R-:W-:Y:S01]  /*9420*/  SHF.L.U32 R5, R8, 0x1f, RZ ;  /* 0x0000001f08057819 */ /* 0x000fe200000006ff */
[----:B-1----:R-:W-:Y:S06]  /*9430*/  @!P0 BRA `(.L_x_188) ;  /* 0x0000000400d48947 */ /* 0x002fec0003800000 */
.L_x_206:
[----:B------:R-:W1:Y:S01]  /*9440*/  SYNCS.PHASECHK.TRANS64.TRYWAIT P0, [R6+URZ], R5 ;  /* 0x00000005060075a7 */ /* 0x000e62000800017f */
[----:B------:R-:W-:-:S05]  /*9450*/  VIADD R2, R9, 0x1 ;  /* 0x0000000109027836 */ /* 0x000fca0000000000 */
[----:B------:R-:W-:-:S04]  /*9460*/  ISETP.NE.AND P1, PT, R2, 0xb, PT ;  /* 0x0000000b0200780c */ /* 0x000fc80003f25270 */
[----:B------:R-:W-:Y:S02]  /*9470*/  SEL R3, RZ, 0x1, P1 ;  /* 0x00000001ff037807 */ /* 0x000fe40000800000 */
[----:B0-----:R-:W-:Y:S02]  /*9480*/  SEL R7, R2, RZ, P1 ;  /* 0x000000ff02077207 */ /* 0x001fe40000800000 */
[----:B------:R-:W-:-:S03]  /*9490*/  LOP3.LUT R8, R8, R3, RZ, 0x3c, !PT ;  /* 0x0000000308087212 */ /* 0x000fc600078e3cff */
[----:B------:R-:W-:Y:S01]  /*94a0*/  IMAD R9, R7, 0x8, R0 ;  /* 0x0000000807097824 */ /* 0x000fe200078e0200 */
[----:B------:R-:W-:Y:S01]  /*94b0*/  SHF.L.U32 R4, R8, 0x1f, RZ ;  /* 0x0000001f08047819 */ /* 0x000fe200000006ff */
[----:B-1----:R-:W-:Y:S06]  /*94c0*/  @!P0 BRA `(.L_x_189) ;  /* 0x0000000400c48947 */ /* 0x002fec0003800000 */
.L_x_207:
[----:B------:R-:W1:Y:S01]  /*94d0*/  SYNCS.PHASECHK.TRANS64.TRYWAIT P0, [R9+URZ], R4 ;  /* 0x00000004090075a7 */ /* 0x000e62000800017f */
[----:B------:R-:W-:-:S05]  /*94e0*/  VIADD R2, R7, 0x1 ;  /* 0x0000000107027836 */ /* 0x000fca0000000000 */
[----:B------:R-:W-:-:S04]  /*94f0*/  ISETP.NE.AND P1, PT, R2, 0xb, PT ;  /* 0x0000000b0200780c */ /* 0x000fc80003f25270 */
[----:B------:R-:W-:Y:S02]  /*9500*/  SEL R3, RZ, 0x1, P1 ;  /* 0x00000001ff037807 */ /* 0x000fe40000800000 */
[----:B------:R-:W-:Y:S02]  /*9510*/  SEL R7, R2, RZ, P1 ;  /* 0x000000ff02077207 */ /* 0x000fe40000800000 */
[----:B------:R-:W-:-:S03]  /*9520*/  LOP3.LUT R8, R8, R3, RZ, 0x3c, !PT ;  /* 0x0000000308087212 */ /* 0x000fc600078e3cff */
[----:B0-----:R-:W-:Y:S01]  /*9530*/  IMAD R6, R7, 0x8, R0 ;  /* 0x0000000807067824 */ /* 0x001fe200078e0200 */
[----:B------:R-:W-:Y:S01]  /*9540*/  SHF.L.U32 R5, R8, 0x1f, RZ ;  /* 0x0000001f08057819 */ /* 0x000fe200000006ff */
[----:B-1----:R-:W-:Y:S06]  /*9550*/  @!P0 BRA `(.L_x_190) ;  /* 0x0000000400b48947 */ /* 0x002fec0003800000 */
.L_x_208:
        /* <DEDUP_REMOVED lines=9> */
.L_x_209:
        /* <DEDUP_REMOVED lines=9> */
.L_x_210:
        /* <DEDUP_REMOVED lines=9> */
.L_x_211:
[----:B------:R-:W1:Y:S01]  /*9710*/  SYNCS.PHASECHK.TRANS64.TRYWAIT P0, [R9+URZ], R4 ;  /* 0x00000004090075a7 */ /* 0x000e62000800017f */
[----:B------:R-:W-:-:S05]  /*9720*/  VIADD R2, R7, 0x1 ;  /* 0x0000000107027836 */ /* 0x000fca0000000000 */
[----:B------:R-:W-:-:S04]  /*9730*/  ISETP.NE.AND P1, PT, R2, 0xb, PT ;  /* 0x0000000b0200780c */ /* 0x000fc80003f25270 */
[----:B------:R-:W-:Y:S02]  /*9740*/  SEL R3, RZ, 0x1, P1 ;  /* 0x00000001ff037807 */ /* 0x000fe40000800000 */
[----:B------:R-:W-:Y:S02]  /*9750*/  SEL R7, R2, RZ, P1 ;  /* 0x000000ff02077207 */ /* 0x000fe40000800000 */
[----:B------:R-:W-:-:S03]  /*9760*/  LOP3.LUT R8, R8, R3, RZ, 0x3c, !PT ;  /* 0x0000000308087212 */ /* 0x000fc600078e3cff */
[----:B------:R-:W-:Y:S01]  /*9770*/  IMAD R10, R7, 0x8, R0 ;  /* 0x00000008070a7824 */ /* 0x000fe200078e0200 */
[----:B0-----:R-:W-:Y:S01]  /*9780*/  SHF.L.U32 R5, R8, 0x1f, RZ ;  /* 0x0000001f08057819 */ /* 0x001fe200000006ff */
[----:B-1----:R-:W-:Y:S06]  /*9790*/  @!P0 BRA `(.L_x_194) ;  /* 0x0000000400748947 */ /* 0x002fec0003800000 */
.L_x_212:
[----:B------:R-:W1:Y:S01]  /*97a0*/  SYNCS.PHASECHK.TRANS64.TRYWAIT P0, [R10+URZ], R5 ;  /* 0x000000050a0075a7 */ /* 0x000e62000800017f */
[----:B------:R-:W-:-:S05]  /*97b0*/  VIADD R2, R7, 0x1 ;  /* 0x0000000107027836 */ /* 0x000fca0000000000 */
[----:B------:R-:W-:-:S04]  /*97c0*/  ISETP.NE.AND P1, PT, R2, 0xb, PT ;  /* 0x0000000b0200780c */ /* 0x000fc80003f25270 */
[----:B------:R-:W-:Y:S02]  /*97d0*/  SEL R3, RZ, 0x1, P1 ;  /* 0x00000001ff037807 */ /* 0x000fe40000800000 */
[----:B------:R-:W-:Y:S02]  /*97e0*/  SEL R7, R2, RZ, P1 ;  /* 0x000000ff02077207 */ /* 0x000fe40000800000 */
[----:B0-----:R-:W-:-:S03]  /*97f0*/  LOP3.LUT R9, R8, R3, RZ, 0x3c, !PT ;  /* 0x0000000308097212 */ /* 0x001fc600078e3cff */
[----:B------:R-:W-:Y:S01]  /*9800*/  IMAD R11, R7, 0x8, R0 ;  /* 0x00000008070b7824 */ /* 0x000fe200078e0200 */
[----:B------:R-:W-:Y:S01]  /*9810*/  SHF.L.U32 R6, R9, 0x1f, RZ ;  /* 0x0000001f09067819 */ /* 0x000fe200000006ff */
[----:B-1----:R-:W-:Y:S06]  /*9820*/  @!P0 BRA `(.L_x_195) ;  /* 0x0000000400648947 */ /* 0x002fec0003800000 */
.L_x_213:
[----:B------:R-:W1:Y:S01]  /*9830*/  SYNCS.PHASECHK.TRANS64.TRYWAIT P0, [R11+URZ], R6 ;  /* 0x000000060b0075a7 */ /* 0x000e62000800017f */
[----:B------:R-:W-:-:S05]  /*9840*/  VIADD R2, R7, 0x1 ;  /* 0x0000000107027836 */ /* 0x000fca0000000000 */
[----:B------:R-:W-:-:S04]  /*9850*/  ISETP.NE.AND P1, PT, R2, 0xb, PT ;  /* 0x0000000b0200780c */ /* 0x000fc80003f25270 */
[----:B------:R-:W-:Y:S02]  /*9860*/  SEL R4, RZ, 0x1, P1 ;  /* 0x00000001ff047807 */ /* 0x000fe40000800000 */
[----:B------:R-:W-:Y:S02]  /*9870*/  SEL R3, R2, RZ, P1 ;  /* 0x000000ff02037207 */ /* 0x000fe40000800000 */
[----:B------:R-:W-:Y:S01]  /*9880*/  LOP3.LUT R4, R9, R4, RZ, 0x3c, !PT ;  /* 0x0000000409047212 */ /* 0x000fe200078e3cff */
[----:B-1----:R-:W-:Y:S06]  /*9890*/  @!P0 BRA `(.L_x_196) ;  /* 0x00000004005c8947 */ /* 0x002fec0003800000 */
.L_x_214:
[----:B------:R-:W-:Y:S01]  /*98a0*/  IMAD R3, R3, 0x8, R0 ;  /* 0x0000000803037824 */ /* 0x000fe200078e0200 */
[----:B------:R-:W-:-:S07]  /*98b0*/  SHF.L.U32 R0, R4, 0x1f, RZ ;  /* 0x0000001f04007819 */ /* 0x000fce00000006ff */
.L_x_197:
[----:B--2---:R2:W3:Y:S02]  /*98c0*/  SYNCS.PHASECHK.TRANS64.TRYWAIT P0, [R3+URZ], R0 ;  /* 0x00000000030075a7 */ /* 0x0044e4000800017f */
[----:B---3--:R-:W-:Y:S05]  /*98d0*/  @!P0 NANOSLEEP.SYNCS 0x989680 ;  /* 0x009896800000895d */ /* 0x008fea0003900000 */
[----:B------:R-:W3:Y:S02]  /*98e0*/  @!P0 SYNCS.PHASECHK.TRANS64 P0, [R3+URZ], R0 ;  /* 0x00000000030085a7 */ /* 0x000ee4000800007f */
[----:B---3--:R-:W-:Y:S05]  /*98f0*/  @!P0 BRA `(.L_x_197) ;  /* 0xfffffffc00f08947 */ /* 0x008fea000383ffff */
.L_x_185:
[----:B------:R-:W-:Y:S05]  /*9900*/  BSYNC B0 ;  /* 0x0000000000007941 */ /* 0x000fea0003800000 */
.L_x_184:
[----:B------:R-:W-:Y:S05]  /*9910*/  EXIT ;  /* 0x000000000000794d */ /* 0x000fea0003800000 */
.L_x_18:
[----:B-1----:R-:W-:-:S04]  /*9920*/  IMAD.U32 R11, RZ, RZ, UR6 ;  /* 0x00000006ff0b7e24 */ /* 0x002fc8000f8e00ff */
[----:B------:R1:W4:Y:S03]  /*9930*/  SYNCS.PHASECHK.TRANS64.TRYWAIT P0, [R11+URZ], R10 ;  /* 0x0000000a0b0075a7 */ /* 0x000326000800017f */
[----:B----4-:R-:W-:Y:S05]  /*9940*/  @!P0 NANOSLEEP.SYNCS 0x989680 ;  /* 0x009896800000895d */ /* 0x010fea0003900000 */
[----:B------:R-:W4:Y:S02]  /*9950*/  @!P0 SYNCS.PHASECHK.TRANS64 P0, [R11+URZ], R10 ;  /* 0x0000000a0b0085a7 */ /* 0x000f24000800007f */
[----:B----4-:R-:W-:Y:S05]  /*9960*/  @!P0 BRA `(.L_x_18) ;  /* 0xfffffffc00ec8947 */ /* 0x010fea000383ffff */
[----:B------:R-:W-:Y:S05]  /*9970*/  BRA `(.L_x_17) ;  /* 0xffffff7c00387947 */ /* 0x000fea000383ffff */
.L_x_24:
[----:B-1----:R-:W-:-:S04]  /*9980*/  IMAD.U32 R12, RZ, RZ, UR12 ;  /* 0x0000000cff0c7e24 */ /* 0x002fc8000f8e00ff */
[----:B------:R1:W4:Y:S03]  /*9990*/  SYNCS.PHASECHK.TRANS64.TRYWAIT P0, [R12+URZ], R11 ;  /* 0x0000000b0c0075a7 */ /* 0x000326000800017f */
[----:B----4-:R-:W-:Y:S05]  /*99a0*/  @!P0 NANOSLEEP.SYNCS 0x989680 ;  /* 0x009896800000895d */ /* 0x010fea0003900000 */
[----:B------:R-:W4:Y:S02]  /*99b0*/  @!P0 SYNCS.PHASECHK.TRANS64 P0, [R12+URZ], R11 ;  /* 0x0000000b0c0085a7 */ /* 0x000f24000800007f */
[----:B----4-:R-:W-:Y:S05]  /*99c0*/  @!P0 BRA `(.L_x_24) ;  /* 0xfffffffc00ec8947 */ /* 0x010fea000383ffff */
[----:B------:R-:W-:Y:S05]  /*99d0*/  BRA `(.L_x_23) ;  /* 0xffffff8400a47947 */ /* 0x000fea000383ffff */
.L_x_171:
[----:B------:R-:W-:Y:S01]  /*99e0*/  BSSY B1, `(.L_x_198) ;  /* 0x0000006000017945 */ /* 0x000fe20003800000 */
[----:B------:R-:W-:-:S07]  /*99f0*/  IMAD.MOV.U32 R7, RZ, RZ, -0x1 ;  /* 0xffffffffff077424 */ /* 0x000fce00078e00ff */
[----:B------:R-:W-:Y:S05]  /*9a00*/  WARPSYNC.COLLECTIVE R7, `(.L_x_199) ;  /* 0x00000000070c7348 */ /* 0x000fea0003c00000 */
[----:B------:R-:W-:Y:S02]  /*9a10*/  ELECT P1, UR62, PT ;  /* 0x00000000003e782f */ /* 0x000fe40003820000 */
[----:B------:R-:W-:Y:S01]  /*9a20*/  MOV R7, UR62 ;  /* 0x0000003e00077c02 */ /* 0x000fe20008000f00 */
[----:B------:R-:W-:Y:S10]  /*9a30*/  ENDCOLLECTIVE ;  /* 0x000000000000791b */ /* 0x000ff40003800000 */
.L_x_199:
[----:B------:R-:W-:Y:S05]  /*9a40*/  BSYNC B1 ;  /* 0x0000000000017941 */ /* 0x000fea0003800000 */
.L_x_198:
[----:B------:R-:W-:Y:S05]  /*9a50*/  BRA `(.L_x_200) ;  /* 0xffffffec00487947 */ /* 0x000fea000383ffff */
.L_x_174:
[----:B-1----:R1:W2:Y:S02]  /*9a60*/  SYNCS.PHASECHK.TRANS64.TRYWAIT P1, [R19+URZ+0x58], R10 ;  /* 0x0000580a130075a7 */ /* 0x0022a4000802017f */
[----:B--2---:R-:W-:Y:S05]  /*9a70*/  @!P1 NANOSLEEP.SYNCS 0x989680 ;  /* 0x009896800000995d */ /* 0x004fea0003900000 */
[----:B------:R-:W2:Y:S02]  /*9a80*/  @!P1 SYNCS.PHASECHK.TRANS64 P1, [R19+URZ+0x58], R10 ;  /* 0x0000580a130095a7 */ /* 0x000ea4000802007f */
[----:B--2---:R-:W-:Y:S05]  /*9a90*/  @!P1 BRA `(.L_x_174) ;  /* 0xfffffffc00f09947 */ /* 0x004fea000383ffff */
[----:B------:R-:W-:Y:S05]  /*9aa0*/  BRA `(.L_x_201) ;  /* 0xffffffec007c7947 */ /* 0x000fea000383ffff */
.L_x_183:
[----:B------:R-:W-:Y:S01]  /*9ab0*/  BSSY B0, `(.L_x_202) ;  /* 0x0000006000007945 */ /* 0x000fe20003800000 */
[----:B------:R-:W-:-:S07]  /*9ac0*/  IMAD.MOV.U32 R7, RZ, RZ, -0x1 ;  /* 0xffffffffff077424 */ /* 0x000fce00078e00ff */
[----:B------:R-:W-:Y:S05]  /*9ad0*/  WARPSYNC.COLLECTIVE R7, `(.L_x_203) ;  /* 0x00000000070c7348 */ /* 0x000fea0003c00000 */
[----:B------:R-:W-:Y:S02]  /*9ae0*/  ELECT P1, UR62, PT ;  /* 0x00000000003e782f */ /* 0x000fe40003820000 */
[----:B------:R-:W-:Y:S01]  /*9af0*/  MOV R7, UR62 ;  /* 0x0000003e00077c02 */ /* 0x000fe20008000f00 */
[----:B------:R-:W-:Y:S10]  /*9b00*/  ENDCOLLECTIVE ;  /* 0x000000000000791b */ /* 0x000ff40003800000 */
.L_x_203:
[----:B------:R-:W-:Y:S05]  /*9b10*/  BSYNC B0 ;  /* 0x0000000000007941 */ /* 0x000fea0003800000 */
.L_x_202:
[----:B------:R-:W-:Y:S01]  /*9b20*/  PLOP3.LUT P0, PT, P1, PT, PT, 0x80, 0x0 ;  /* 0x000000000000781c */ /* 0x000fe20000f0f070 */
[----:B------:R-:W-:-:S12]  /*9b30*/  BRA `(.L_x_204) ;  /* 0xfffffff400c87947 */ /* 0x000fd8000383ffff */
.L_x_187:
[----:B0-----:R0:W1:Y:S02]  /*9b40*/  SYNCS.PHASECHK.TRANS64.TRYWAIT P0, [R6+URZ], R3 ;  /* 0x00000003060075a7 */ /* 0x001064000800017f */
[----:B-1----:R-:W-:Y:S05]  /*9b50*/  @!P0 NANOSLEEP.SYNCS 0x989680 ;  /* 0x009896800000895d */ /* 0x002fea0003900000 */
[----:B------:R-:W1:Y:S02]  /*9b60*/  @!P0 SYNCS.PHASECHK.TRANS64 P0, [R6+URZ], R3 ;  /* 0x00000003060085a7 */ /* 0x000e64000800007f */
[----:B-1----:R-:W-:Y:S05]  /*9b70*/  @!P0 BRA `(.L_x_187) ;  /* 0xfffffffc00f08947 */ /* 0x002fea000383ffff */
[----:B------:R-:W-:Y:S05]  /*9b80*/  BRA `(.L_x_205) ;  /* 0xfffffff800087947 */ /* 0x000fea000383ffff */
.L_x_188:
[----:B0-----:R0:W1:Y:S02]  /*9b90*/  SYNCS.PHASECHK.TRANS64.TRYWAIT P0, [R7+URZ], R4 ;  /* 0x00000004070075a7 */ /* 0x001064000800017f */
[----:B-1----:R-:W-:Y:S05]  /*9ba0*/  @!P0 NANOSLEEP.SYNCS 0x989680 ;  /* 0x009896800000895d */ /* 0x002fea0003900000 */
[----:B------:R-:W1:Y:S02]  /*9bb0*/  @!P0 SYNCS.PHASECHK.TRANS64 P0, [R7+URZ], R4 ;  /* 0x00000004070085a7 */ /* 0x000e64000800007f */
[----:B-1----:R-:W-:Y:S05]  /*9bc0*/  @!P0 BRA `(.L_x_188) ;  /* 0xfffffffc00f08947 */ /* 0x002fea000383ffff */
[----:B------:R-:W-:Y:S05]  /*9bd0*/  BRA `(.L_x_206) ;  /* 0xfffffff800187947 */ /* 0x000fea000383ffff */
.L_x_189:
[----:B0-----:R0:W1:Y:S02]  /*9be0*/  SYNCS.PHASECHK.TRANS64.TRYWAIT P0, [R6+URZ], R5 ;  /* 0x00000005060075a7 */ /* 0x001064000800017f */
[----:B-1----:R-:W-:Y:S05]  /*9bf0*/  @!P0 NANOSLEEP.SYNCS 0x989680 ;  /* 0x009896800000895d */ /* 0x002fea0003900000 */
[----:B------:R-:W1:Y:S02]  /*9c00*/  @!P0 SYNCS.PHASECHK.TRANS64 P0, [R6+URZ], R5 ;  /* 0x00000005060085a7 */ /* 0x000e64000800007f */
[----:B-1----:R-:W-:Y:S05]  /*9c10*/  @!P0 BRA `(.L_x_189) ;  /* 0xfffffffc00f08947 */ /* 0x002fea000383ffff */
[----:B------:R-:W-:Y:S05]  /*9c20*/  BRA `(.L_x_207) ;  /* 0xfffffff800287947 */ /* 0x000fea000383ffff */
.L_x_190:
[----:B0-----:R0:W1:Y:S02]  /*9c30*/  SYNCS.PHASECHK.TRANS64.TRYWAIT P0, [R9+URZ], R4 ;  /* 0x00000004090075a7 */ /* 0x001064000800017f */
[----:B-1----:R-:W-:Y:S05]  /*9c40*/  @!P0 NANOSLEEP.SYNCS 0x989680 ;  /* 0x009896800000895d */ /* 0x002fea0003900000 */
[----:B------:R-:W1:Y:S02]  /*9c50*/  @!P0 SYNCS.PHASECHK.TRANS64 P0, [R9+URZ], R4 ;  /* 0x00000004090085a7 */ /* 0x000e64000800007f */
[----:B-1----:R-:W-:Y:S05]  /*9c60*/  @!P0 BRA `(.L_x_190) ;  /* 0xfffffffc00f08947 */ /* 0x002fea000383ffff */
[----:B------:R-:W-:Y:S05]  /*9c70*/  BRA `(.L_x_208) ;  /* 0xfffffff800387947 */ /* 0x000fea000383ffff */
.L_x_191:
[----:B0-----:R0:W1:Y:S02]  /*9c80*/  SYNCS.PHASECHK.TRANS64.TRYWAIT P0, [R6+URZ], R5 ;  /* 0x00000005060075a7 */ /* 0x001064000800017f */
[----:B-1----:R-:W-:Y:S05]  /*9c90*/  @!P0 NANOSLEEP.SYNCS 0x989680 ;  /* 0x009896800000895d */ /* 0x002fea0003900000 */
[----:B------:R-:W1:Y:S02]  /*9ca0*/  @!P0 SYNCS.PHASECHK.TRANS64 P0, [R6+URZ], R5 ;  /* 0x00000005060085a7 */ /* 0x000e64000800007f */
[----:B-1----:R-:W-:Y:S05]  /*9cb0*/  @!P0 BRA `(.L_x_191) ;  /* 0xfffffffc00f08947 */ /* 0x002fea000383ffff */
[----:B------:R-:W-:Y:S05]  /*9cc0*/  BRA `(.L_x_209) ;  /* 0xfffffff800487947 */ /* 0x000fea000383ffff */
.L_x_192:
[----:B0-----:R0:W1:Y:S02]  /*9cd0*/  SYNCS.PHASECHK.TRANS64.TRYWAIT P0, [R9+URZ], R4 ;  /* 0x00000004090075a7 */ /* 0x001064000800017f */
[----:B-1----:R-:W-:Y:S05]  /*9ce0*/  @!P0 NANOSLEEP.SYNCS 0x989680 ;  /* 0x009896800000895d */ /* 0x002fea0003900000 */
[----:B------:R-:W1:Y:S02]  /*9cf0*/  @!P0 SYNCS.PHASECHK.TRANS64 P0, [R9+URZ], R4 ;  /* 0x00000004090085a7 */ /* 0x000e64000800007f */
[----:B-1----:R-:W-:Y:S05]  /*9d00*/  @!P0 BRA `(.L_x_192) ;  /* 0xfffffffc00f08947 */ /* 0x002fea000383ffff */
[----:B------:R-:W-:Y:S05]  /*9d10*/  BRA `(.L_x_210) ;  /* 0xfffffff800587947 */ /* 0x000fea000383ffff */
.L_x_193:
[----:B0-----:R0:W1:Y:S02]  /*9d20*/  SYNCS.PHASECHK.TRANS64.TRYWAIT P0, [R6+URZ], R5 ;  /* 0x00000005060075a7 */ /* 0x001064000800017f */
[----:B-1----:R-:W-:Y:S05]  /*9d30*/  @!P0 NANOSLEEP.SYNCS 0x989680 ;  /* 0x009896800000895d */ /* 0x002fea0003900000 */
[----:B------:R-:W1:Y:S02]  /*9d40*/  @!P0 SYNCS.PHASECHK.TRANS64 P0, [R6+URZ], R5 ;  /* 0x00000005060085a7 */ /* 0x000e64000800007f */
[----:B-1----:R-:W-:Y:S05]  /*9d50*/  @!P0 BRA `(.L_x_193) ;  /* 0xfffffffc00f08947 */ /* 0x002fea000383ffff */
[----:B------:R-:W-:Y:S05]  /*9d60*/  BRA `(.L_x_211) ;  /* 0xfffffff800687947 */ /* 0x000fea000383ffff */
.L_x_194:
[----:B0-----:R0:W1:Y:S02]  /*9d70*/  SYNCS.PHASECHK.TRANS64.TRYWAIT P0, [R9+URZ], R4 ;  /* 0x00000004090075a7 */ /* 0x001064000800017f */
[----:B-1----:R-:W-:Y:S05]  /*9d80*/  @!P0 NANOSLEEP.SYNCS 0x989680 ;  /* 0x009896800000895d */ /* 0x002fea0003900000 */
[----:B------:R-:W1:Y:S02]  /*9d90*/  @!P0 SYNCS.PHASECHK.TRANS64 P0, [R9+URZ], R4 ;  /* 0x00000004090085a7 */ /* 0x000e64000800007f */
[----:B-1----:R-:W-:Y:S05]  /*9da0*/  @!P0 BRA `(.L_x_194) ;  /* 0xfffffffc00f08947 */ /* 0x002fea000383ffff */
[----:B------:R-:W-:Y:S05]  /*9db0*/  BRA `(.L_x_212) ;  /* 0xfffffff800787947 */ /* 0x000fea000383ffff */
.L_x_195:
[----:B0-----:R0:W1:Y:S02]  /*9dc0*/  SYNCS.PHASECHK.TRANS64.TRYWAIT P0, [R10+URZ], R5 ;  /* 0x000000050a0075a7 */ /* 0x001064000800017f */
[----:B-1----:R-:W-:Y:S05]  /*9dd0*/  @!P0 NANOSLEEP.SYNCS 0x989680 ;  /* 0x009896800000895d */ /* 0x002fea0003900000 */
[----:B------:R-:W1:Y:S02]  /*9de0*/  @!P0 SYNCS.PHASECHK.TRANS64 P0, [R10+URZ], R5 ;  /* 0x000000050a0085a7 */ /* 0x000e64000800007f */
[----:B-1----:R-:W-:Y:S05]  /*9df0*/  @!P0 BRA `(.L_x_195) ;  /* 0xfffffffc00f08947 */ /* 0x002fea000383ffff */
[----:B------:R-:W-:Y:S05]  /*9e00*/  BRA `(.L_x_213) ;  /* 0xfffffff800887947 */ /* 0x000fea000383ffff */
.L_x_196:
[----:B-1----:R1:W2:Y:S02]  /*9e10*/  SYNCS.PHASECHK.TRANS64.TRYWAIT P0, [R11+URZ], R6 ;  /* 0x000000060b0075a7 */ /* 0x0022a4000800017f */
[----:B--2---:R-:W-:Y:S05]  /*9e20*/  @!P0 NANOSLEEP.SYNCS 0x989680 ;  /* 0x009896800000895d */ /* 0x004fea0003900000 */
[----:B------:R-:W2:Y:S02]  /*9e30*/  @!P0 SYNCS.PHASECHK.TRANS64 P0, [R11+URZ], R6 ;  /* 0x000000060b0085a7 */ /* 0x000ea4000800007f */
[----:B--2---:R-:W-:Y:S05]  /*9e40*/  @!P0 BRA `(.L_x_196) ;  /* 0xfffffffc00f08947 */ /* 0x004fea000383ffff */
[----:B------:R-:W-:Y:S05]  /*9e50*/  BRA `(.L_x_214) ;  /* 0xfffffff800907947 */ /* 0x000fea000383ffff */
.L_x_215:
[----:B------:R-:W-:-:S00]  /*9e60*/  BRA `(.L_x_215) ;  /* 0xfffffffc00fc7947 */ /* 0x000fc0000383ffff */
[----:B------:R-:W-:-:S00]  /*9e70*/  NOP ;  /* 0x0000000000007918 */ /* 0x000fc00000000000 */
        /* <DEDUP_REMOVED lines=8> */
.L_x_216:


//--------------------- .nv.shared._ZN7cutlass13device_kernelINS_4gemm6kernel13GemmUniversalIN4cute5tupleIJiiiiEEENS1_10collective13CollectiveMmaINS1_37MainloopSm90TmaGmmaWarpSpecializedFP8ILi11ENS5_IJNS4_1CILi1EEESB_SB_EEENS1_35KernelTmaWarpSpecializedCooperativeEEENS5_IJNSA_ILi256EEENSA_ILi64EEESG_EEENS_12float_e5m2_tENS5_IJlSB_lEEENS_12float_e4m3_tESJ_NS4_8TiledMMAINS4_8MMA_AtomIJNS4_4SM904GMMA30MMA_64x64x32_F32E5M2E4M3_SS_TNILNSO_7ScaleInE1ELSQ_1EEEEEENS4_6LayoutINS5_IJNSA_ILi2EEESB_SB_EEENS5_IJSB_NSA_ILi0EEESW_EEEEENS5_IJNS4_10UnderscoreESZ_SZ_EEEEENS4_13SM90_TMA_LOADENS4_14ComposedLayoutINS4_7SwizzleILi2ELi4ELi3EEENS4_18smem_ptr_flag_bitsILi8EEENST_INS5_IJNSA_ILi8EEESG_EEENS5_IJSG_SB_EEEEEEEvNS4_8identityES12_S1C_vS1D_EENS_8epilogue10collective6detail29Sm90TmaWarpSpecializedAdapterINS1G_15DefaultEpilogueISI_SJ_SJ_NS1F_6thread17LinearCombinationISI_Li1EffLNS1K_9ScaleType4KindE0ELNS_15FloatRoundStyleE2ESI_EENS1_15EpilogueDefaultEEEEEvvEEEEvNT_6ParamsE --------------------------
	.section	.nv.shared._ZN7cutlass13device_kernelINS_4gemm6kernel13GemmUniversalIN4cute5tupleIJiiiiEEENS1_10collective13CollectiveMmaINS1_37MainloopSm90TmaGmmaWarpSpecializedFP8ILi11ENS5_IJNS4_1CILi1EEESB_SB_EEENS1_35KernelTmaWarpSpecializedCooperativeEEENS5_IJNSA_ILi256EEENSA_ILi64EEESG_EEENS_12float_e5m2_tENS5_IJlSB_lEEENS_12float_e4m3_tESJ_NS4_8TiledMMAINS4_8MMA_AtomIJNS4_4SM904GMMA30MMA_64x64x32_F32E5M2E4M3_SS_TNILNSO_7ScaleInE1ELSQ_1EEEEEENS4_6LayoutINS5_IJNSA_ILi2EEESB_SB_EEENS5_IJSB_NSA_ILi0EEESW_EEEEENS5_IJNS4_10UnderscoreESZ_SZ_EEEEENS4_13SM90_TMA_LOADENS4_14ComposedLayoutINS4_7SwizzleILi2ELi4ELi3EEENS4_18smem_ptr_flag_bitsILi8EEENST_INS5_IJNSA_ILi8EEESG_EEENS5_IJSG_SB_EEEEEEEvNS4_8identityES12_S1C_vS1D_EENS_8epilogue10collective6detail29Sm90TmaWarpSpecializedAdapterINS1G_15DefaultEpilogueISI_SJ_SJ_NS1F_6thread17LinearCombinationISI_Li1EffLNS1K_9ScaleType4KindE0ELNS_15FloatRoundStyleE2ESI_EENS1_15EpilogueDefaultEEEEEvvEEEEvNT_6ParamsE,"aw",@nobits
	.sectionflags	@""
	.align	16
	.zero		1024


//--------------------- .nv.shared.reserved.0     --------------------------
	.section	.nv.shared.reserved.0,"aw",@nobits
	.weak		__nv_reservedSMEM_offset_0_alias
	.size		__nv_reservedSMEM_offset_0_alias, 0, 0
	.other		__nv_reservedSMEM_offset_0_alias,@"STO_CUDA_RESERVED_SHARED STV_DEFAULT"
__nv_reservedSMEM_offset_0_alias:
	.zero		0


//--------------------- .nv.global                --------------------------
	.section	.nv.global,"aw",@nobits
.nv.global:
	.type		_ZN40_INTERNAL_21ca8a08_4_k_cu_fe241023_282354cute1_E,@object
	.size		_ZN40_INTERNAL_21ca8a08_4_k_cu_fe241023_282354cute1_E,(_ZN40_INTERNAL_21ca8a08_4_k_cu_fe241023_282354cuda3std3__45__cpo6cbeginE - _ZN40_INTERNAL_21ca8a08_4_k_cu_fe241023_282354cute1_E)
_ZN40_INTERNAL_21ca8a08_4_k_cu_fe241023_282354cute1_E:
	.zero		1
	.type		_ZN40_INTERNAL_21ca8a08_4_k_cu_fe241023_282354cuda3std3__45__cpo6cbeginE,@object
	.size		_ZN40_INTERNAL_21ca8a08_4_k_cu_fe241023_282354cuda3std3__45__cpo6cbeginE,(_ZN40_INTERNAL_21ca8a08_4_k_cu_fe241023_282354cuda3std3__48in_placeE - _ZN40_INTERNAL_21ca8a08_4_k_cu_fe241023_282354cuda3std3__45__cpo6cbeginE)
_ZN40_INTERNAL_21ca8a08_4_k_cu_fe241023_282354cuda3std3__45__cpo6cbeginE:
	.zero		1
	.type		_ZN40_INTERNAL_21ca8a08_4_k_cu_fe241023_282354cuda3std3__48in_placeE,@object
	.size		_ZN40_INTERNAL_21ca8a08_4_k_cu_fe241023_282354cuda3std3__48in_placeE,(_ZN40_INTERNAL_21ca8a08_4_k_cu_fe241023_282354cuda3std6ranges3__45__cpo9iter_moveE - _ZN40_INTERNAL_21ca8a08_4_k_cu_fe241023_282354cuda3std3__48in_placeE)
_ZN40_INTERNAL_21ca8a08_4_k_cu_fe241023_282354cuda3std3__48in_placeE:
	.zero		1
	.type		_ZN40_INTERNAL_21ca8a08_4_k_cu_fe241023_282354cuda3std6ranges3__45__cpo9iter_moveE,@object
	.size		_ZN40_INTERNAL_21ca8a08_4_k_cu_fe241023_282354cuda3std6ranges3__45__cpo9iter_moveE,(_ZN40_INTERNAL_21ca8a08_4_k_cu_fe241023_282354cuda3std3__45__cpo5beginE - _ZN40_INTERNAL_21ca8a08_4_k_cu_fe241023_282354cuda3std6ranges3__45__cpo9iter_moveE)
_ZN40_INTERNAL_21ca8a08_4_k_cu_fe241023_282354cuda3std6ranges3__45__cpo9iter_moveE:
	.zero		1
	.type		_ZN40_INTERNAL_21ca8a08_4_k_cu_fe241023_282354cuda3std3__45__cpo5beginE,@object
	.size		_ZN40_INTERNAL_21ca8a08_4_k_cu_fe241023_282354cuda3std3__45__cpo5beginE,(_ZN40_INTERNAL_21ca8a08_4_k_cu_fe241023_282354cuda3std3__442_GLOBAL__N__21ca8a08_4_k_cu_fe241023_282356ignoreE - _ZN40_INTERNAL_21ca8a08_4_k_cu_fe241023_282354cuda3std3__45__cpo5beginE)
_ZN40_INTERNAL_21ca8a08_4_k_cu_fe241023_282354cuda3std3__45__cpo5beginE:
	.zero		1
	.type		_ZN40_INTERNAL_21ca8a08_4_k_cu_fe241023_282354cuda3std3__442_GLOBAL__N__21ca8a08_4_k_cu_fe241023_282356ignoreE,@object
	.size		_ZN40_INTERNAL_21ca8a08_4_k_cu_fe241023_282354cuda3std3__442_GLOBAL__N__21ca8a08_4_k_cu_fe241023_282356ignoreE,(_ZN40_INTERNAL_21ca8a08_4_k_cu_fe241023_282354cute7productE - _ZN40_INTERNAL_21ca8a08_4_k_cu_fe241023_282354cuda3std3__442_GLOBAL__N__21ca8a08_4_k_cu_fe241023_282356ignoreE)
_ZN40_INTERNAL_21ca8a08_4_k_cu_fe241023_282354cuda3std3__442_GLOBAL__N__21ca8a08_4_k_cu_fe241023_282356ignoreE:
	.zero		1
	.type		_ZN40_INTERNAL_21ca8a08_4_k_cu_fe241023_282354cute7productE,@object
	.size		_ZN40_INTERNAL_21ca8a08_4_k_cu_fe241023_282354cute7productE,(_ZN40_INTERNAL_21ca8a08_4_k_cu_fe241023_282354cuda3std3__45__cpo3endE - _ZN40_INTERNAL_21ca8a08_4_k_cu_fe241023_282354cute7productE)
_ZN40_INTERNAL_21ca8a08_4_k_cu_fe241023_282354cute7productE:
	.zero		1
	.type		_ZN40_INTERNAL_21ca8a08_4_k_cu_fe241023_282354cuda3std3__45__cpo3endE,@object
	.size		_ZN40_INTERNAL_21ca8a08_4_k_cu_fe241023_282354cuda3std3__45__cpo3endE,(_ZN40_INTERNAL_21ca8a08_4_k_cu_fe241023_282354cuda3std3__419piecewise_constructE - _ZN40_INTERNAL_21ca8a08_4_k_cu_fe241023_282354cuda3std3__45__cpo3endE)
_ZN40_INTERNAL_21ca8a08_4_k_cu_fe241023_282354cuda3std3__45__cpo3endE:
	.zero		1
	.type		_ZN40_INTERNAL_21ca8a08_4_k_cu_fe241023_282354cuda3std3__419piecewise_constructE,@object
	.size		_ZN40_INTERNAL_21ca8a08_4_k_cu_fe241023_282354cuda3std3__419piecewise_constructE,(_ZN40_INTERNAL_21ca8a08_4_k_cu_fe241023_282354cuda3std3__45__cpo4cendE - _ZN40_INTERNAL_21ca8a08_4_k_cu_fe241023_282354cuda3std3__419piecewise_constructE)
_ZN40_INTERNAL_21ca8a08_4_k_cu_fe241023_282354cuda3std3__419piecewise_constructE:
	.zero		1
	.type		_ZN40_INTERNAL_21ca8a08_4_k_cu_fe241023_282354cuda3std3__45__cpo4cendE,@object
	.size		_ZN40_INTERNAL_21ca8a08_4_k_cu_fe241023_282354cuda3std3__45__cpo4cendE,(_ZN40_INTERNAL_21ca8a08_4_k_cu_fe241023_282354cuda3std6ranges3__45__cpo4swapE - _ZN40_INTERNAL_21ca8a08_4_k_cu_fe241023_282354cuda3std3__45__cpo4cendE)
_ZN40_INTERNAL_21ca8a08_4_k_cu_fe241023_282354cuda3std3__45__cpo4cendE:
	.zero		1
	.type		_ZN40_INTERNAL_21ca8a08_4_k_cu_fe241023_282354cuda3std6ranges3__45__cpo4swapE,@object
	.size		_ZN40_INTERNAL_21ca8a08_4_k_cu_fe241023_282354cuda3std6ranges3__45__cpo4swapE,(.L_7 - _ZN40_INTERNAL_21ca8a08_4_k_cu_fe241023_282354cuda3std6ranges3__45__cpo4swapE)
_ZN40_INTERNAL_21ca8a08_4_k_cu_fe241023_282354cuda3std6ranges3__45__cpo4swapE:
	.zero		1
.L_7:


//--------------------- .nv.constant0._ZN7cutlass13device_kernelINS_4gemm6kernel13GemmUniversalIN4cute5tupleIJiiiiEEENS1_10collective13CollectiveMmaINS1_37MainloopSm90TmaGmmaWarpSpecializedFP8ILi11ENS5_IJNS4_1CILi1EEESB_SB_EEENS1_35KernelTmaWarpSpecializedCooperativeEEENS5_IJNSA_ILi256EEENSA_ILi64EEESG_EEENS_12float_e5m2_tENS5_IJlSB_lEEENS_12float_e4m3_tESJ_NS4_8TiledMMAINS4_8MMA_AtomIJNS4_4SM904GMMA30MMA_64x64x32_F32E5M2E4M3_SS_TNILNSO_7ScaleInE1ELSQ_1EEEEEENS4_6LayoutINS5_IJNSA_ILi2EEESB_SB_EEENS5_IJSB_NSA_ILi0EEESW_EEEEENS5_IJNS4_10UnderscoreESZ_SZ_EEEEENS4_13SM90_TMA_LOADENS4_14ComposedLayoutINS4_7SwizzleILi2ELi4ELi3EEENS4_18smem_ptr_flag_bitsILi8EEENST_INS5_IJNSA_ILi8EEESG_EEENS5_IJSG_SB_EEEEEEEvNS4_8identityES12_S1C_vS1D_EENS_8epilogue10collective6detail29Sm90TmaWarpSpecializedAdapterINS1G_15DefaultEpilogueISI_SJ_SJ_NS1F_6thread17LinearCombinationISI_Li1EffLNS1K_9ScaleType4KindE0ELNS_15FloatRoundStyleE2ESI_EENS1_15EpilogueDefaultEEEEEvvEEEEvNT_6ParamsE --------------------------
	.section	.nv.constant0._ZN7cutlass13device_kernelINS_4gemm6kernel13GemmUniversalIN4cute5tupleIJiiiiEEENS1_10collective13CollectiveMmaINS1_37MainloopSm90TmaGmmaWarpSpecializedFP8ILi11ENS5_IJNS4_1CILi1EEESB_SB_EEENS1_35KernelTmaWarpSpecializedCooperativeEEENS5_IJNSA_ILi256EEENSA_ILi64EEESG_EEENS_12float_e5m2_tENS5_IJlSB_lEEENS_12float_e4m3_tESJ_NS4_8TiledMMAINS4_8MMA_AtomIJNS4_4SM904GMMA30MMA_64x64x32_F32E5M2E4M3_SS_TNILNSO_7ScaleInE1ELSQ_1EEEEEENS4_6LayoutINS5_IJNSA_ILi2EEESB_SB_EEENS5_IJSB_NSA_ILi0EEESW_EEEEENS5_IJNS4_10UnderscoreESZ_SZ_EEEEENS4_13SM90_TMA_LOADENS4_14ComposedLayoutINS4_7SwizzleILi2ELi4ELi3EEENS4_18smem_ptr_flag_bitsILi8EEENST_INS5_IJNSA_ILi8EEESG_EEENS5_IJSG_SB_EEEEEEEvNS4_8identityES12_S1C_vS1D_EENS_8epilogue10collective6detail29Sm90TmaWarpSpecializedAdapterINS1G_15DefaultEpilogueISI_SJ_SJ_NS1F_6thread17LinearCombinationISI_Li1EffLNS1K_9ScaleType4KindE0ELNS_15FloatRoundStyleE2ESI_EENS1_15EpilogueDefaultEEEEEvvEEEEvNT_6ParamsE,"a",@progbits
	.sectionflags	@""
	.align	4
.nv.constant0._ZN7cutlass13device_kernelINS_4gemm6kernel13GemmUniversalIN4cute5tupleIJiiiiEEENS1_10collective13CollectiveMmaINS1_37MainloopSm90TmaGmmaWarpSpecializedFP8ILi11ENS5_IJNS4_1CILi1EEESB_SB_EEENS1_35KernelTmaWarpSpecializedCooperativeEEENS5_IJNSA_ILi256EEENSA_ILi64EEESG_EEENS_12float_e5m2_tENS5_IJlSB_lEEENS_12float_e4m3_tESJ_NS4_8TiledMMAINS4_8MMA_AtomIJNS4_4SM904GMMA30MMA_64x64x32_F32E5M2E4M3_SS_TNILNSO_7ScaleInE1ELSQ_1EEEEEENS4_6LayoutINS5_IJNSA_ILi2EEESB_SB_EEENS5_IJSB_NSA_ILi0EEESW_EEEEENS5_IJNS4_10UnderscoreESZ_SZ_EEEEENS4_13SM90_TMA_LOADENS4_14ComposedLayoutINS4_7SwizzleILi2ELi4ELi3EEENS4_18smem_ptr_flag_bitsILi8EEENST_INS5_IJNSA_ILi8EEESG_EEENS5_IJSG_SB_EEEEEEEvNS4_8identityES12_S1C_vS1D_EENS_8epilogue10collective6detail29Sm90TmaWarpSpecializedAdapterINS1G_15DefaultEpilogueISI_SJ_SJ_NS1F_6thread17LinearCombinationISI_Li1EffLNS1K_9ScaleType4KindE0ELNS_15FloatRoundStyleE2ESI_EENS1_15EpilogueDefaultEEEEEvvEEEEvNT_6ParamsE:
	.zero		1664


//--------------------- SYMBOLS --------------------------

	.type		.nv.reservedSmem.offset0,@object
	.size		.nv.reservedSmem.offset0,0x4
